//
// Generated by NVIDIA NVVM Compiler
//
// Compiler Build ID: CL-36424714
// Cuda compilation tools, release 13.0, V13.0.88
// Based on NVVM 20.0.0
//

.version 9.0
.target sm_100
.address_size 64

	// .globl	_Z9kernelenkPmS_mmmS_

.visible .entry _Z9kernelenkPmS_mmmS_(
	.param .u64 .ptr .align 1 _Z9kernelenkPmS_mmmS__param_0,
	.param .u64 .ptr .align 1 _Z9kernelenkPmS_mmmS__param_1,
	.param .u64 _Z9kernelenkPmS_mmmS__param_2,
	.param .u64 _Z9kernelenkPmS_mmmS__param_3,
	.param .u64 _Z9kernelenkPmS_mmmS__param_4,
	.param .u64 .ptr .align 1 _Z9kernelenkPmS_mmmS__param_5
)
{
	.reg .pred 	%p<16>;
	.reg .b32 	%r<21>;
	.reg .b64 	%rd<86>;

	ld.param.u64 	%rd44, [_Z9kernelenkPmS_mmmS__param_0];
	ld.param.u64 	%rd45, [_Z9kernelenkPmS_mmmS__param_1];
	ld.param.u64 	%rd75, [_Z9kernelenkPmS_mmmS__param_2];
	ld.param.u64 	%rd41, [_Z9kernelenkPmS_mmmS__param_3];
	ld.param.u64 	%rd83, [_Z9kernelenkPmS_mmmS__param_4];
	ld.param.u64 	%rd46, [_Z9kernelenkPmS_mmmS__param_5];
	cvta.to.global.u64 	%rd47, %rd46;
	cvta.to.global.u64 	%rd48, %rd44;
	cvta.to.global.u64 	%rd49, %rd45;
	mov.u32 	%r1, %ctaid.x;
	mov.u32 	%r2, %ntid.x;
	mov.u32 	%r3, %tid.x;
	mad.lo.s32 	%r4, %r1, %r2, %r3;
	mul.wide.s32 	%rd50, %r4, 8;
	add.s64 	%rd51, %rd49, %rd50;
	ld.global.u64 	%rd81, [%rd51];
	add.s64 	%rd52, %rd48, %rd50;
	ld.global.u64 	%rd2, [%rd52];
	shl.b32 	%r5, %r4, 1;
	mul.wide.s32 	%rd53, %r5, 8;
	add.s64 	%rd3, %rd47, %rd53;
	setp.eq.s64 	%p1, %rd81, 0;
	mov.b64 	%rd76, 1;
	@%p1 bra 	$L__BB0_12;
	mov.b64 	%rd76, 1;
	cvt.u32.u64 	%r9, %rd41;
	mov.u64 	%rd73, %rd81;
$L__BB0_2:
	and.b64  	%rd55, %rd73, 1;
	setp.eq.b64 	%p2, %rd55, 1;
	not.pred 	%p3, %p2;
	@%p3 bra 	$L__BB0_7;
	mul.lo.s64 	%rd7, %rd76, %rd75;
	or.b64  	%rd56, %rd7, %rd41;
	and.b64  	%rd57, %rd56, -4294967296;
	setp.ne.s64 	%p4, %rd57, 0;
	@%p4 bra 	$L__BB0_5;
	cvt.u32.u64 	%r7, %rd7;
	rem.u32 	%r8, %r7, %r9;
	cvt.u64.u32 	%rd76, %r8;
	bra.uni 	$L__BB0_6;
$L__BB0_5:
	rem.u64 	%rd76, %rd7, %rd41;
$L__BB0_6:
	add.s64 	%rd73, %rd73, -1;
$L__BB0_7:
	setp.lt.u64 	%p5, %rd73, 2;
	@%p5 bra 	$L__BB0_11;
	mul.lo.s64 	%rd14, %rd75, %rd75;
	or.b64  	%rd58, %rd14, %rd41;
	and.b64  	%rd59, %rd58, -4294967296;
	setp.ne.s64 	%p6, %rd59, 0;
	@%p6 bra 	$L__BB0_10;
	cvt.u32.u64 	%r10, %rd14;
	rem.u32 	%r11, %r10, %r9;
	cvt.u64.u32 	%rd75, %r11;
	bra.uni 	$L__BB0_11;
$L__BB0_10:
	rem.u64 	%rd75, %rd14, %rd41;
$L__BB0_11:
	setp.gt.u64 	%p7, %rd73, 1;
	shr.u64 	%rd73, %rd73, 1;
	@%p7 bra 	$L__BB0_2;
$L__BB0_12:
	setp.eq.s64 	%p8, %rd81, 0;
	st.global.u64 	[%rd3], %rd76;
	mov.b64 	%rd84, 1;
	@%p8 bra 	$L__BB0_24;
	mov.b64 	%rd84, 1;
	cvt.u32.u64 	%r15, %rd41;
$L__BB0_14:
	and.b64  	%rd62, %rd81, 1;
	setp.eq.b64 	%p9, %rd62, 1;
	not.pred 	%p10, %p9;
	@%p10 bra 	$L__BB0_19;
	mul.lo.s64 	%rd23, %rd84, %rd83;
	or.b64  	%rd63, %rd23, %rd41;
	and.b64  	%rd64, %rd63, -4294967296;
	setp.ne.s64 	%p11, %rd64, 0;
	@%p11 bra 	$L__BB0_17;
	cvt.u32.u64 	%r13, %rd23;
	rem.u32 	%r14, %r13, %r15;
	cvt.u64.u32 	%rd84, %r14;
	bra.uni 	$L__BB0_18;
$L__BB0_17:
	rem.u64 	%rd84, %rd23, %rd41;
$L__BB0_18:
	add.s64 	%rd81, %rd81, -1;
$L__BB0_19:
	setp.lt.u64 	%p12, %rd81, 2;
	@%p12 bra 	$L__BB0_23;
	mul.lo.s64 	%rd30, %rd83, %rd83;
	or.b64  	%rd65, %rd30, %rd41;
	and.b64  	%rd66, %rd65, -4294967296;
	setp.ne.s64 	%p13, %rd66, 0;
	@%p13 bra 	$L__BB0_22;
	cvt.u32.u64 	%r16, %rd30;
	rem.u32 	%r17, %r16, %r15;
	cvt.u64.u32 	%rd83, %r17;
	bra.uni 	$L__BB0_23;
$L__BB0_22:
	rem.u64 	%rd83, %rd30, %rd41;
$L__BB0_23:
	setp.gt.u64 	%p14, %rd81, 1;
	shr.u64 	%rd81, %rd81, 1;
	@%p14 bra 	$L__BB0_14;
$L__BB0_24:
	mul.lo.s64 	%rd36, %rd84, %rd2;
	or.b64  	%rd67, %rd36, %rd41;
	and.b64  	%rd68, %rd67, -4294967296;
	setp.ne.s64 	%p15, %rd68, 0;
	@%p15 bra 	$L__BB0_26;
	cvt.u32.u64 	%r18, %rd41;
	cvt.u32.u64 	%r19, %rd36;
	rem.u32 	%r20, %r19, %r18;
	cvt.u64.u32 	%rd85, %r20;
	bra.uni 	$L__BB0_27;
$L__BB0_26:
	rem.u64 	%rd85, %rd36, %rd41;
$L__BB0_27:
	st.global.u64 	[%rd3+8], %rd85;
	ret;

}
	// .globl	_Z9kerneldekPmmmS_
.visible .entry _Z9kerneldekPmmmS_(
	.param .u64 .ptr .align 1 _Z9kerneldekPmmmS__param_0,
	.param .u64 _Z9kerneldekPmmmS__param_1,
	.param .u64 _Z9kerneldekPmmmS__param_2,
	.param .u64 .ptr .align 1 _Z9kerneldekPmmmS__param_3
)
{
	.reg .pred 	%p<9>;
	.reg .b32 	%r<15>;
	.reg .b64 	%rd<51>;

	ld.param.u64 	%rd28, [_Z9kerneldekPmmmS__param_0];
	ld.param.u64 	%rd25, [_Z9kerneldekPmmmS__param_1];
	ld.param.u64 	%rd46, [_Z9kerneldekPmmmS__param_2];
	ld.param.u64 	%rd29, [_Z9kerneldekPmmmS__param_3];
	cvta.to.global.u64 	%rd30, %rd29;
	cvta.to.global.u64 	%rd31, %rd28;
	mov.u32 	%r1, %ctaid.x;
	mov.u32 	%r2, %ntid.x;
	mov.u32 	%r3, %tid.x;
	mad.lo.s32 	%r4, %r1, %r2, %r3;
	shl.b32 	%r5, %r4, 1;
	mul.wide.s32 	%rd32, %r5, 8;
	add.s64 	%rd1, %rd31, %rd32;
	ld.global.u64 	%rd2, [%rd1+8];
	mul.wide.s32 	%rd33, %r4, 8;
	add.s64 	%rd3, %rd30, %rd33;
	setp.eq.s64 	%p1, %rd46, 0;
	mov.b64 	%rd49, 1;
	@%p1 bra 	$L__BB1_12;
	ld.global.u64 	%rd48, [%rd1];
	mov.b64 	%rd49, 1;
	cvt.u32.u64 	%r9, %rd25;
$L__BB1_2:
	and.b64  	%rd35, %rd46, 1;
	setp.eq.b64 	%p2, %rd35, 1;
	not.pred 	%p3, %p2;
	@%p3 bra 	$L__BB1_7;
	mul.lo.s64 	%rd8, %rd49, %rd48;
	or.b64  	%rd36, %rd8, %rd25;
	and.b64  	%rd37, %rd36, -4294967296;
	setp.ne.s64 	%p4, %rd37, 0;
	@%p4 bra 	$L__BB1_5;
	cvt.u32.u64 	%r7, %rd8;
	rem.u32 	%r8, %r7, %r9;
	cvt.u64.u32 	%rd49, %r8;
	bra.uni 	$L__BB1_6;
$L__BB1_5:
	rem.u64 	%rd49, %rd8, %rd25;
$L__BB1_6:
	add.s64 	%rd46, %rd46, -1;
$L__BB1_7:
	setp.lt.u64 	%p5, %rd46, 2;
	@%p5 bra 	$L__BB1_11;
	mul.lo.s64 	%rd15, %rd48, %rd48;
	or.b64  	%rd38, %rd15, %rd25;
	and.b64  	%rd39, %rd38, -4294967296;
	setp.ne.s64 	%p6, %rd39, 0;
	@%p6 bra 	$L__BB1_10;
	cvt.u32.u64 	%r10, %rd15;
	rem.u32 	%r11, %r10, %r9;
	cvt.u64.u32 	%rd48, %r11;
	bra.uni 	$L__BB1_11;
$L__BB1_10:
	rem.u64 	%rd48, %rd15, %rd25;
$L__BB1_11:
	setp.gt.u64 	%p7, %rd46, 1;
	shr.u64 	%rd46, %rd46, 1;
	@%p7 bra 	$L__BB1_2;
$L__BB1_12:
	mul.lo.s64 	%rd21, %rd49, %rd2;
	or.b64  	%rd40, %rd21, %rd25;
	and.b64  	%rd41, %rd40, -4294967296;
	setp.ne.s64 	%p8, %rd41, 0;
	@%p8 bra 	$L__BB1_14;
	cvt.u32.u64 	%r12, %rd25;
	cvt.u32.u64 	%r13, %rd21;
	rem.u32 	%r14, %r13, %r12;
	cvt.u64.u32 	%rd50, %r14;
	bra.uni 	$L__BB1_15;
$L__BB1_14:
	rem.u64 	%rd50, %rd21, %rd25;
$L__BB1_15:
	st.global.u64 	[%rd3], %rd50;
	ret;

}


// ===== COMPILED SASS (sm_100) =====

	.target	sm_100

	.elftype	@"ET_EXEC"


//--------------------- .note.nv.tkinfo           --------------------------
	.section	.note.nv.tkinfo,"",@"SHT_NOTE"
	.sectionflags	@"SHF_NOTE_NV_TKINFO"
	.tkinfo
        /*0018*/ 	.word	0x00000002
        /*0030*/ 	.string	""
        /*0030*/ 	.string	"ptxas"
        /*0030*/ 	.string	"Cuda compilation tools, release 13.0, V13.0.88"
        /*0030*/ 	.string	"Build cuda_13.0.r13.0/compiler.36424714_0"
        /*0030*/ 	.string	"-arch sm_100 -m 64 "



//--------------------- .note.nv.cuinfo           --------------------------
	.section	.note.nv.cuinfo,"",@"SHT_NOTE"
	.sectionflags	@"SHF_NOTE_NV_CUINFO"
        /*0018*/ 	.short	0x0002
        /*001a*/ 	.short	0x0064
        /*001c*/ 	.short	0x0082
	.zero		2


//--------------------- .nv.info                  --------------------------
	.section	.nv.info,"",@"SHT_CUDA_INFO"
	.align	4


	//----- nvinfo : EIATTR_REGCOUNT
	.align		4
        /*0000*/ 	.byte	0x04, 0x2f
        /*0002*/ 	.short	(.L_1 - .L_0)
	.align		4
.L_0:
        /*0004*/ 	.word	index@(_Z9kernelenkPmS_mmmS_)
        /*0008*/ 	.word	0x0000001e


	//----- nvinfo : EIATTR_FRAME_SIZE
	.align		4
.L_1:
        /*000c*/ 	.byte	0x04, 0x11
        /*000e*/ 	.short	(.L_3 - .L_2)
	.align		4
.L_2:
        /*0010*/ 	.word	index@($__internal_1_$__cuda_sm20_rem_u64)
        /*0014*/ 	.word	0x00000000


	//----- nvinfo : EIATTR_FRAME_SIZE
	.align		4
.L_3:
        /*0018*/ 	.byte	0x04, 0x11
        /*001a*/ 	.short	(.L_5 - .L_4)
	.align		4
.L_4:
        /*001c*/ 	.word	index@(_Z9kernelenkPmS_mmmS_)
        /*0020*/ 	.word	0x00000000


	//----- nvinfo : EIATTR_REGCOUNT
	.align		4
.L_5:
        /*0024*/ 	.byte	0x04, 0x2f
        /*0026*/ 	.short	(.L_7 - .L_6)
	.align		4
.L_6:
        /*0028*/ 	.word	index@(_Z9kerneldekPmmmS_)
        /*002c*/ 	.word	0x00000018


	//----- nvinfo : EIATTR_FRAME_SIZE
	.align		4
.L_7:
        /*0030*/ 	.byte	0x04, 0x11
        /*0032*/ 	.short	(.L_9 - .L_8)
	.align		4
.L_8:
        /*0034*/ 	.word	index@($__internal_0_$__cuda_sm20_rem_u64)
        /*0038*/ 	.word	0x00000000


	//----- nvinfo : EIATTR_FRAME_SIZE
	.align		4
.L_9:
        /*003c*/ 	.byte	0x04, 0x11
        /*003e*/ 	.short	(.L_11 - .L_10)
	.align		4
.L_10:
        /*0040*/ 	.word	index@(_Z9kerneldekPmmmS_)
        /*0044*/ 	.word	0x00000000


	//----- nvinfo : EIATTR_MIN_STACK_SIZE
	.align		4
.L_11:
        /*0048*/ 	.byte	0x04, 0x12
        /*004a*/ 	.short	(.L_13 - .L_12)
	.align		4
.L_12:
        /*004c*/ 	.word	index@(_Z9kerneldekPmmmS_)
        /*0050*/ 	.word	0x00000000


	//----- nvinfo : EIATTR_MIN_STACK_SIZE
	.align		4
.L_13:
        /*0054*/ 	.byte	0x04, 0x12
        /*0056*/ 	.short	(.L_15 - .L_14)
	.align		4
.L_14:
        /*0058*/ 	.word	index@(_Z9kernelenkPmS_mmmS_)
        /*005c*/ 	.word	0x00000000
.L_15:


//--------------------- .nv.compat                --------------------------
	.section	.nv.compat,"",@"SHT_CUDA_COMPAT_INFO"
	.align	4
        /*0000*/ 	.byte	0x02, 0x09, 0x00, 0x00, 0x02, 0x02, 0x01, 0x00, 0x02, 0x05, 0x05, 0x00, 0x03, 0x07, 0x01, 0x01
        /*0010*/ 	.byte	0x02, 0x03, 0x00, 0x00, 0x02, 0x06, 0x01, 0x00, 0x04, 0x0b, 0x08, 0x00, 0x09, 0x00, 0x00, 0x00
        /*0020*/ 	.byte	0x00, 0x00, 0x00, 0x00


//--------------------- .nv.info._Z9kerneldekPmmmS_ --------------------------
	.section	.nv.info._Z9kerneldekPmmmS_,"",@"SHT_CUDA_INFO"
	.sectionflags	@""
	.align	4


	//----- nvinfo : EIATTR_CUDA_API_VERSION
	.align		4
        /*0000*/ 	.byte	0x04, 0x37
        /*0002*/ 	.short	(.L_17 - .L_16)
.L_16:
        /*0004*/ 	.word	0x00000082


	//----- nvinfo : EIATTR_KPARAM_INFO
	.align		4
.L_17:
        /*0008*/ 	.byte	0x04, 0x17
        /*000a*/ 	.short	(.L_19 - .L_18)
.L_18:
        /*000c*/ 	.word	0x00000000
        /*0010*/ 	.short	0x0003
        /*0012*/ 	.short	0x0018
        /*0014*/ 	.byte	0x00, 0xf5, 0x21, 0x00


	//----- nvinfo : EIATTR_KPARAM_INFO
	.align		4
.L_19:
        /*0018*/ 	.byte	0x04, 0x17
        /*001a*/ 	.short	(.L_21 - .L_20)
.L_20:
        /*001c*/ 	.word	0x00000000
        /*0020*/ 	.short	0x0002
        /*0022*/ 	.short	0x0010
        /*0024*/ 	.byte	0x00, 0xf0, 0x21, 0x00


	//----- nvinfo : EIATTR_KPARAM_INFO
	.align		4
.L_21:
        /*0028*/ 	.byte	0x04, 0x17
        /*002a*/ 	.short	(.L_23 - .L_22)
.L_22:
        /*002c*/ 	.word	0x00000000
        /*0030*/ 	.short	0x0001
        /*0032*/ 	.short	0x0008
        /*0034*/ 	.byte	0x00, 0xf0, 0x21, 0x00


	//----- nvinfo : EIATTR_KPARAM_INFO
	.align		4
.L_23:
        /*0038*/ 	.byte	0x04, 0x17
        /*003a*/ 	.short	(.L_25 - .L_24)
.L_24:
        /*003c*/ 	.word	0x00000000
        /*0040*/ 	.short	0x0000
        /*0042*/ 	.short	0x0000
        /*0044*/ 	.byte	0x00, 0xf5, 0x21, 0x00


	//----- nvinfo : EIATTR_SPARSE_MMA_MASK
	.align		4
.L_25:
        /*0048*/ 	.byte	0x03, 0x50
        /*004a*/ 	.short	0x0000


	//----- nvinfo : EIATTR_MAXREG_COUNT
	.align		4
        /*004c*/ 	.byte	0x03, 0x1b
        /*004e*/ 	.short	0x00ff


	//----- nvinfo : EIATTR_MERCURY_ISA_VERSION
	.align		4
        /*0050*/ 	.byte	0x03, 0x5f
        /*0052*/ 	.short	0x0101


	//----- nvinfo : EIATTR_VRC_CTA_INIT_COUNT
	.align		4
        /*0054*/ 	.byte	0x02, 0x4a
	.zero		1
	.zero		1


	//----- nvinfo : EIATTR_EXIT_INSTR_OFFSETS
	.align		4
        /*0058*/ 	.byte	0x04, 0x1c
        /*005a*/ 	.short	(.L_27 - .L_26)


	//   ....[0]....
.L_26:
        /*005c*/ 	.word	0x00000900


	//----- nvinfo : EIATTR_CRS_STACK_SIZE
	.align		4
.L_27:
        /*0060*/ 	.byte	0x04, 0x1e
        /*0062*/ 	.short	(.L_29 - .L_28)
.L_28:
        /*0064*/ 	.word	0x00000000


	//----- nvinfo : EIATTR_CBANK_PARAM_SIZE
	.align		4
.L_29:
        /*0068*/ 	.byte	0x03, 0x19
        /*006a*/ 	.short	0x0020


	//----- nvinfo : EIATTR_PARAM_CBANK
	.align		4
        /*006c*/ 	.byte	0x04, 0x0a
        /*006e*/ 	.short	(.L_31 - .L_30)
	.align		4
.L_30:
        /*0070*/ 	.word	index@(.nv.constant0._Z9kerneldekPmmmS_)
        /*0074*/ 	.short	0x0380
        /*0076*/ 	.short	0x0020


	//----- nvinfo : EIATTR_SW_WAR
	.align		4
.L_31:
        /*0078*/ 	.byte	0x04, 0x36
        /*007a*/ 	.short	(.L_33 - .L_32)
.L_32:
        /*007c*/ 	.word	0x00000008
.L_33:


//--------------------- .nv.info._Z9kernelenkPmS_mmmS_ --------------------------
	.section	.nv.info._Z9kernelenkPmS_mmmS_,"",@"SHT_CUDA_INFO"
	.sectionflags	@""
	.align	4


	//----- nvinfo : EIATTR_CUDA_API_VERSION
	.align		4
        /*0000*/ 	.byte	0x04, 0x37
        /*0002*/ 	.short	(.L_35 - .L_34)
.L_34:
        /*0004*/ 	.word	0x00000082


	//----- nvinfo : EIATTR_KPARAM_INFO
	.align		4
.L_35:
        /*0008*/ 	.byte	0x04, 0x17
        /*000a*/ 	.short	(.L_37 - .L_36)
.L_36:
        /*000c*/ 	.word	0x00000000
        /*0010*/ 	.short	0x0005
        /*0012*/ 	.short	0x0028
        /*0014*/ 	.byte	0x00, 0xf5, 0x21, 0x00


	//----- nvinfo : EIATTR_KPARAM_INFO
	.align		4
.L_37:
        /*0018*/ 	.byte	0x04, 0x17
        /*001a*/ 	.short	(.L_39 - .L_38)
.L_38:
        /*001c*/ 	.word	0x00000000
        /*0020*/ 	.short	0x0004
        /*0022*/ 	.short	0x0020
        /*0024*/ 	.byte	0x00, 0xf0, 0x21, 0x00


	//----- nvinfo : EIATTR_KPARAM_INFO
	.align		4
.L_39:
        /*0028*/ 	.byte	0x04, 0x17
        /*002a*/ 	.short	(.L_41 - .L_40)
.L_40:
        /*002c*/ 	.word	0x00000000
        /*0030*/ 	.short	0x0003
        /*0032*/ 	.short	0x0018
        /*0034*/ 	.byte	0x00, 0xf0, 0x21, 0x00


	//----- nvinfo : EIATTR_KPARAM_INFO
	.align		4
.L_41:
        /*0038*/ 	.byte	0x04, 0x17
        /*003a*/ 	.short	(.L_43 - .L_42)
.L_42:
        /*003c*/ 	.word	0x00000000
        /*0040*/ 	.short	0x0002
        /*0042*/ 	.short	0x0010
        /*0044*/ 	.byte	0x00, 0xf0, 0x21, 0x00


	//----- nvinfo : EIATTR_KPARAM_INFO
	.align		4
.L_43:
        /*0048*/ 	.byte	0x04, 0x17
        /*004a*/ 	.short	(.L_45 - .L_44)
.L_44:
        /*004c*/ 	.word	0x00000000
        /*0050*/ 	.short	0x0001
        /*0052*/ 	.short	0x0008
        /*0054*/ 	.byte	0x00, 0xf5, 0x21, 0x00


	//----- nvinfo : EIATTR_KPARAM_INFO
	.align		4
.L_45:
        /*0058*/ 	.byte	0x04, 0x17
        /*005a*/ 	.short	(.L_47 - .L_46)
.L_46:
        /*005c*/ 	.word	0x00000000
        /*0060*/ 	.short	0x0000
        /*0062*/ 	.short	0x0000
        /*0064*/ 	.byte	0x00, 0xf5, 0x21, 0x00


	//----- nvinfo : EIATTR_SPARSE_MMA_MASK
	.align		4
.L_47:
        /*0068*/ 	.byte	0x03, 0x50
        /*006a*/ 	.short	0x0000


	//----- nvinfo : EIATTR_MAXREG_COUNT
	.align		4
        /*006c*/ 	.byte	0x03, 0x1b
        /*006e*/ 	.short	0x00ff


	//----- nvinfo : EIATTR_MERCURY_ISA_VERSION
	.align		4
        /*0070*/ 	.byte	0x03, 0x5f
        /*0072*/ 	.short	0x0101


	//----- nvinfo : EIATTR_VRC_CTA_INIT_COUNT
	.align		4
        /*0074*/ 	.byte	0x02, 0x4a
	.zero		1
	.zero		1


	//----- nvinfo : EIATTR_EXIT_INSTR_OFFSETS
	.align		4
        /*0078*/ 	.byte	0x04, 0x1c
        /*007a*/ 	.short	(.L_49 - .L_48)


	//   ....[0]....
.L_48:
        /*007c*/ 	.word	0x00000f80


	//----- nvinfo : EIATTR_CRS_STACK_SIZE
	.align		4
.L_49:
        /*0080*/ 	.byte	0x04, 0x1e
        /*0082*/ 	.short	(.L_51 - .L_50)
.L_50:
        /*0084*/ 	.word	0x00000000


	//----- nvinfo : EIATTR_CBANK_PARAM_SIZE
	.align		4
.L_51:
        /*0088*/ 	.byte	0x03, 0x19
        /*008a*/ 	.short	0x0030


	//----- nvinfo : EIATTR_PARAM_CBANK
	.align		4
        /*008c*/ 	.byte	0x04, 0x0a
        /*008e*/ 	.short	(.L_53 - .L_52)
	.align		4
.L_52:
        /*0090*/ 	.word	index@(.nv.constant0._Z9kernelenkPmS_mmmS_)
        /*0094*/ 	.short	0x0380
        /*0096*/ 	.short	0x0030


	//----- nvinfo : EIATTR_SW_WAR
	.align		4
.L_53:
        /*0098*/ 	.byte	0x04, 0x36
        /*009a*/ 	.short	(.L_55 - .L_54)
.L_54:
        /*009c*/ 	.word	0x00000008
.L_55:


//--------------------- .nv.callgraph             --------------------------
	.section	.nv.callgraph,"",@"SHT_CUDA_CALLGRAPH"
	.align	4
	.sectionentsize	8
	.align		4
        /*0000*/ 	.word	0x00000000
	.align		4
        /*0004*/ 	.word	0xffffffff
	.align		4
        /*0008*/ 	.word	0x00000000
	.align		4
        /*000c*/ 	.word	0xfffffffe
	.align		4
        /*0010*/ 	.word	0x00000000
	.align		4
        /*0014*/ 	.word	0xfffffffd
	.align		4
        /*0018*/ 	.word	0x00000000
	.align		4
        /*001c*/ 	.word	0xfffffffc


//--------------------- .text._Z9kerneldekPmmmS_  --------------------------
	.section	.text._Z9kerneldekPmmmS_,"ax",@progbits
	.align	128
        .global         _Z9kerneldekPmmmS_
        .type           _Z9kerneldekPmmmS_,@function
        .size           _Z9kerneldekPmmmS_,(.L_x_39 - _Z9kerneldekPmmmS_)
        .other          _Z9kerneldekPmmmS_,@"STO_CUDA_ENTRY STV_DEFAULT"
_Z9kerneldekPmmmS_:
.text._Z9kerneldekPmmmS_:
[----:B------:R-:W-:Y:S01]  /*0000*/  LDC R1, c[0x0][0x37c] ;  /* 0x0000df00ff017b82 */ /* 0x000fe20000000800 */
[----:B------:R-:W0:Y:S07]  /*0010*/  S2R R0, SR_TID.X ;  /* 0x0000000000007919 */ /* 0x000e2e0000002100 */
[----:B------:R-:W0:Y:S01]  /*0020*/  S2UR UR4, SR_CTAID.X ;  /* 0x00000000000479c3 */ /* 0x000e220000002500 */
[----:B------:R-:W1:Y:S01]  /*0030*/  LDCU.64 UR6, c[0x0][0x358] ;  /* 0x00006b00ff0677ac */ /* 0x000e620008000a00 */
[----:B------:R-:W2:Y:S06]  /*0040*/  LDCU.64 UR8, c[0x0][0x390] ;  /* 0x00007200ff0877ac */ /* 0x000eac0008000a00 */
[----:B------:R-:W0:Y:S08]  /*0050*/  LDC R7, c[0x0][0x360] ;  /* 0x0000d800ff077b82 */ /* 0x000e300000000800 */
[----:B------:R-:W3:Y:S01]  /*0060*/  LDC.64 R8, c[0x0][0x380] ;  /* 0x0000e000ff087b82 */ /* 0x000ee20000000a00 */
[----:B0-----:R-:W-:Y:S01]  /*0070*/  IMAD R7, R7, UR4, R0 ;  /* 0x0000000407077c24 */ /* 0x001fe2000f8e0200 */
[----:B--2---:R-:W-:Y:S01]  /*0080*/  UISETP.NE.U32.AND UP0, UPT, UR8, URZ, UPT ;  /* 0x000000ff0800728c */ /* 0x004fe2000bf05070 */
[----:B------:R-:W-:Y:S01]  /*0090*/  IMAD.MOV.U32 R6, RZ, RZ, 0x1 ;  /* 0x00000001ff067424 */ /* 0x000fe200078e00ff */
[----:B------:R-:W0:Y:S02]  /*00a0*/  LDCU.64 UR4, c[0x0][0x388] ;  /* 0x00007100ff0477ac */ /* 0x000e240008000a00 */
[----:B------:R-:W-:-:S05]  /*00b0*/  SHF.L.U32 R3, R7, 0x1, RZ ;  /* 0x0000000107037819 */ /* 0x000fca00000006ff */
[----:B---3--:R-:W-:Y:S02]  /*00c0*/  IMAD.WIDE R8, R3, 0x8, R8 ;  /* 0x0000000803087825 */ /* 0x008fe400078e0208 */
[----:B------:R-:W2:Y:S03]  /*00d0*/  LDC.64 R2, c[0x0][0x398] ;  /* 0x0000e600ff027b82 */ /* 0x000ea60000000a00 */
[----:B-1----:R1:W5:Y:S01]  /*00e0*/  LDG.E.64 R4, desc[UR6][R8.64+0x8] ;  /* 0x0000080608047981 */ /* 0x002362000c1e1b00 */
[----:B------:R-:W-:Y:S01]  /*00f0*/  UISETP.NE.AND.EX UP0, UPT, UR9, URZ, UPT, UP0 ;  /* 0x000000ff0900728c */ /* 0x000fe2000bf05300 */
[----:B--2---:R-:W-:-:S04]  /*0100*/  IMAD.WIDE R2, R7, 0x8, R2 ;  /* 0x0000000807027825 */ /* 0x004fc800078e0202 */
[----:B------:R-:W-:-:S04]  /*0110*/  HFMA2 R7, -RZ, RZ, 0, 0 ;  /* 0x00000000ff077431 */ /* 0x000fc800000001ff */
[----:B01----:R-:W-:Y:S05]  /*0120*/  BRA.U !UP0, `(.L_x_0) ;  /* 0x0000000508647547 */ /* 0x003fea000b800000 */
[----:B------:R-:W5:Y:S01]  /*0130*/  LDG.E.64 R8, desc[UR6][R8.64] ;  /* 0x0000000608087981 */ /* 0x000f62000c1e1b00 */
[----:B------:R-:W-:Y:S01]  /*0140*/  IMAD.MOV.U32 R6, RZ, RZ, 0x1 ;  /* 0x00000001ff067424 */ /* 0x000fe200078e00ff */
[----:B------:R-:W-:Y:S01]  /*0150*/  MOV R7, 0x0 ;  /* 0x0000000000077802 */ /* 0x000fe20000000f00 */
[----:B------:R-:W0:Y:S01]  /*0160*/  LDCU UR9, c[0x0][0x38c] ;  /* 0x00007180ff0977ac */ /* 0x000e220008000800 */
[----:B------:R-:W1:Y:S01]  /*0170*/  LDCU UR12, c[0x0][0x388] ;  /* 0x00007100ff0c77ac */ /* 0x000e620008000800 */
[----:B------:R-:W2:Y:S04]  /*0180*/  LDCU.64 UR10, c[0x0][0x390] ;  /* 0x00007200ff0a77ac */ /* 0x000ea80008000a00 */
.L_x_8:
[----:B--2---:R-:W-:-:S04]  /*0190*/  ULOP3.LUT UR8, UR10, 0x1, URZ, 0xc0, !UPT ;  /* 0x000000010a087892 */ /* 0x004fc8000f8ec0ff */
[----:B------:R-:W-:-:S04]  /*01a0*/  UISETP.NE.U32.AND UP0, UPT, UR8, 0x1, UPT ;  /* 0x000000010800788c */ /* 0x000fc8000bf05070 */
[----:B------:R-:W-:-:S09]  /*01b0*/  UISETP.NE.U32.AND.EX UP0, UPT, URZ, URZ, UPT, UP0 ;  /* 0x000000ffff00728c */ /* 0x000fd2000bf05100 */
[----:B------:R-:W-:Y:S05]  /*01c0*/  BRA.U UP0, `(.L_x_1) ;  /* 0x0000000100947547 */ /* 0x000fea000b800000 */
[-C--:B-----5:R-:W-:Y:S01]  /*01d0*/  IMAD R0, R7, R8.reuse, RZ ;  /* 0x0000000807007224 */ /* 0x0a0fe200078e02ff */
[----:B------:R-:W-:Y:S01]  /*01e0*/  BSSY.RECONVERGENT B0, `(.L_x_2) ;  /* 0x0000021000007945 */ /* 0x000fe20003800200 */
[----:B------:R-:W-:-:S04]  /*01f0*/  IMAD.WIDE.U32 R10, R6, R8, RZ ;  /* 0x00000008060a7225 */ /* 0x000fc800078e00ff */
[----:B------:R-:W-:-:S04]  /*0200*/  IMAD R7, R6, R9, R0 ;  /* 0x0000000906077224 */ /* 0x000fc800078e0200 */
[----:B------:R-:W-:-:S05]  /*0210*/  IMAD.IADD R7, R11, 0x1, R7 ;  /* 0x000000010b077824 */ /* 0x000fca00078e0207 */
[----:B0-----:R-:W-:-:S04]  /*0220*/  LOP3.LUT R0, R7, UR9, RZ, 0xfc, !PT ;  /* 0x0000000907007c12 */ /* 0x001fc8000f8efcff */
[----:B------:R-:W-:-:S13]  /*0230*/  ISETP.NE.U32.AND P0, PT, R0, RZ, PT ;  /* 0x000000ff0000720c */ /* 0x000fda0003f05070 */
[----:B------:R-:W-:Y:S05]  /*0240*/  @P0 BRA `(.L_x_3) ;  /* 0x0000000000500947 */ /* 0x000fea0003800000 */
[----:B-1----:R-:W0:Y:S01]  /*0250*/  I2F.U32.RP R0, UR12 ;  /* 0x0000000c00007d06 */ /* 0x002e220008209000 */
[----:B------:R-:W-:-:S07]  /*0260*/  ISETP.NE.U32.AND P1, PT, RZ, UR12, PT ;  /* 0x0000000cff007c0c */ /* 0x000fce000bf25070 */
[----:B0-----:R-:W0:Y:S02]  /*0270*/  MUFU.RCP R0, R0 ;  /* 0x0000000000007308 */ /* 0x001e240000001000 */
[----:B0-----:R-:W-:-:S06]  /*0280*/  IADD3 R6, PT, PT, R0, 0xffffffe, RZ ;  /* 0x0ffffffe00067810 */ /* 0x001fcc0007ffe0ff */
[----:B------:R0:W1:Y:S02]  /*0290*/  F2I.FTZ.U32.TRUNC.NTZ R7, R6 ;  /* 0x0000000600077305 */ /* 0x000064000021f000 */
[----:B0-----:R-:W-:Y:S01]  /*02a0*/  MOV R6, RZ ;  /* 0x000000ff00067202 */ /* 0x001fe20000000f00 */
[----:B-1----:R-:W-:-:S04]  /*02b0*/  IMAD.MOV R11, RZ, RZ, -R7 ;  /* 0x000000ffff0b7224 */ /* 0x002fc800078e0a07 */
[----:B------:R-:W-:-:S04]  /*02c0*/  IMAD R11, R11, UR12, RZ ;  /* 0x0000000c0b0b7c24 */ /* 0x000fc8000f8e02ff */
[----:B------:R-:W-:-:S06]  /*02d0*/  IMAD.HI.U32 R7, R7, R11, R6 ;  /* 0x0000000b07077227 */ /* 0x000fcc00078e0006 */
[----:B------:R-:W-:-:S04]  /*02e0*/  IMAD.HI.U32 R7, R7, R10, RZ ;  /* 0x0000000a07077227 */ /* 0x000fc800078e00ff */
[----:B------:R-:W-:-:S04]  /*02f0*/  IMAD.MOV R7, RZ, RZ, -R7 ;  /* 0x000000ffff077224 */ /* 0x000fc800078e0a07 */
[----:B------:R-:W-:Y:S02]  /*0300*/  IMAD R10, R7, UR12, R10 ;  /* 0x0000000c070a7c24 */ /* 0x000fe4000f8e020a */
[----:B------:R-:W-:-:S03]  /*0310*/  IMAD.MOV.U32 R7, RZ, RZ, RZ ;  /* 0x000000ffff077224 */ /* 0x000fc600078e00ff */
[----:B------:R-:W-:-:S13]  /*0320*/  ISETP.GE.U32.AND P0, PT, R10, UR12, PT ;  /* 0x0000000c0a007c0c */ /* 0x000fda000bf06070 */
[----:B------:R-:W-:-:S04]  /*0330*/  @P0 IADD3 R10, PT, PT, R10, -UR12, RZ ;  /* 0x8000000c0a0a0c10 */ /* 0x000fc8000fffe0ff */
[----:B------:R-:W-:-:S13]  /*0340*/  ISETP.GE.U32.AND P0, PT, R10, UR12, PT ;  /* 0x0000000c0a007c0c */ /* 0x000fda000bf06070 */
[----:B------:R-:W-:Y:S01]  /*0350*/  @P0 VIADD R10, R10, -UR12 ;  /* 0x8000000c0a0a0c36 */ /* 0x000fe20008000000 */
[----:B------:R-:W-:-:S04]  /*0360*/  @!P1 LOP3.LUT R10, RZ, UR12, RZ, 0x33, !PT ;  /* 0x0000000cff0a9c12 */ /* 0x000fc8000f8e33ff */
[----:B------:R-:W-:Y:S01]  /*0370*/  MOV R6, R10 ;  /* 0x0000000a00067202 */ /* 0x000fe20000000f00 */
[----:B------:R-:W-:Y:S06]  /*0380*/  BRA `(.L_x_4) ;  /* 0x0000000000187947 */ /* 0x000fec0003800000 */
.L_x_3:
[----:B------:R-:W-:Y:S01]  /*0390*/  MOV R0, R10 ;  /* 0x0000000a00007202 */ /* 0x000fe20000000f00 */
[----:B------:R-:W-:Y:S01]  /*03a0*/  IMAD.MOV.U32 R11, RZ, RZ, R7 ;  /* 0x000000ffff0b7224 */ /* 0x000fe200078e0007 */
[----:B------:R-:W-:-:S07]  /*03b0*/  MOV R10, 0x3d0 ;  /* 0x000003d0000a7802 */ /* 0x000fce0000000f00 */
[----:B-1----:R-:W-:Y:S05]  /*03c0*/  CALL.REL.NOINC `($__internal_0_$__cuda_sm20_rem_u64) ;  /* 0x0000000400507944 */ /* 0x002fea0003c00000 */
[----:B------:R-:W-:Y:S01]  /*03d0*/  MOV R6, R0 ;  /* 0x0000000000067202 */ /* 0x000fe20000000f00 */
[----:B------:R-:W-:-:S07]  /*03e0*/  IMAD.MOV.U32 R7, RZ, RZ, R13 ;  /* 0x000000ffff077224 */ /* 0x000fce00078e000d */
.L_x_4:
[----:B------:R-:W-:Y:S05]  /*03f0*/  BSYNC.RECONVERGENT B0 ;  /* 0x0000000000007941 */ /* 0x000fea0003800200 */
.L_x_2:
[----:B------:R-:W-:-:S04]  /*0400*/  UIADD3 UR10, UP0, UPT, UR10, -0x1, URZ ;  /* 0xffffffff0a0a7890 */ /* 0x000fc8000ff1e0ff */
[----:B------:R-:W-:-:S12]  /*0410*/  UIADD3.X UR11, UPT, UPT, UR11, -0x1, URZ, UP0, !UPT ;  /* 0xffffffff0b0b7890 */ /* 0x000fd800087fe4ff */
.L_x_1:
[----:B------:R-:W-:-:S04]  /*0420*/  UISETP.GE.U32.AND UP0, UPT, UR10, 0x2, UPT ;  /* 0x000000020a00788c */ /* 0x000fc8000bf06070 */
[----:B------:R-:W-:-:S09]  /*0430*/  UISETP.GE.U32.AND.EX UP0, UPT, UR11, URZ, UPT, UP0 ;  /* 0x000000ff0b00728c */ /* 0x000fd2000bf06100 */
[----:B------:R-:W-:Y:S05]  /*0440*/  BRA.U !UP0, `(.L_x_5) ;  /* 0x0000000108887547 */ /* 0x000fea000b800000 */
[-C--:B-----5:R-:W-:Y:S01]  /*0450*/  IMAD R0, R9, R8.reuse, RZ ;  /* 0x0000000809007224 */ /* 0x0a0fe200078e02ff */
[----:B------:R-:W-:Y:S01]  /*0460*/  BSSY.RECONVERGENT B0, `(.L_x_5) ;  /* 0x0000020000007945 */ /* 0x000fe20003800200 */
[----:B------:R-:W-:-:S04]  /*0470*/  IMAD.WIDE.U32 R10, R8, R8, RZ ;  /* 0x00000008080a7225 */ /* 0x000fc800078e00ff */
[----:B------:R-:W-:-:S05]  /*0480*/  IMAD R9, R8, R9, R0 ;  /* 0x0000000908097224 */ /* 0x000fca00078e0200 */
[----:B------:R-:W-:-:S04]  /*0490*/  IADD3 R9, PT, PT, R11, R9, RZ ;  /* 0x000000090b097210 */ /* 0x000fc80007ffe0ff */
[----:B0-----:R-:W-:-:S04]  /*04a0*/  LOP3.LUT R0, R9, UR9, RZ, 0xfc, !PT ;  /* 0x0000000909007c12 */ /* 0x001fc8000f8efcff */
[----:B------:R-:W-:-:S13]  /*04b0*/  ISETP.NE.U32.AND P0, PT, R0, RZ, PT ;  /* 0x000000ff0000720c */ /* 0x000fda0003f05070 */
[----:B------:R-:W-:Y:S05]  /*04c0*/  @P0 BRA `(.L_x_6) ;  /* 0x00000000004c0947 */ /* 0x000fea0003800000 */
[----:B-1----:R-:W0:Y:S01]  /*04d0*/  I2F.U32.RP R11, UR12 ;  /* 0x0000000c000b7d06 */ /* 0x002e220008209000 */
[----:B------:R-:W-:Y:S01]  /*04e0*/  IMAD.MOV.U32 R8, RZ, RZ, RZ ;  /* 0x000000ffff087224 */ /* 0x000fe200078e00ff */
[----:B------:R-:W-:-:S06]  /*04f0*/  ISETP.NE.U32.AND P1, PT, RZ, UR12, PT ;  /* 0x0000000cff007c0c */ /* 0x000fcc000bf25070 */
[----:B0-----:R-:W0:Y:S02]  /*0500*/  MUFU.RCP R11, R11 ;  /* 0x0000000b000b7308 */ /* 0x001e240000001000 */
[----:B0-----:R-:W-:-:S06]  /*0510*/  VIADD R12, R11, 0xffffffe ;  /* 0x0ffffffe0b0c7836 */ /* 0x001fcc0000000000 */
[----:B------:R-:W0:Y:S02]  /*0520*/  F2I.FTZ.U32.TRUNC.NTZ R9, R12 ;  /* 0x0000000c00097305 */ /* 0x000e24000021f000 */
[----:B0-----:R-:W-:-:S05]  /*0530*/  IADD3 R13, PT, PT, RZ, -R9, RZ ;  /* 0x80000009ff0d7210 */ /* 0x001fca0007ffe0ff */
[----:B------:R-:W-:-:S04]  /*0540*/  IMAD R13, R13, UR12, RZ ;  /* 0x0000000c0d0d7c24 */ /* 0x000fc8000f8e02ff */
[----:B------:R-:W-:-:S06]  /*0550*/  IMAD.HI.U32 R13, R9, R13, R8 ;  /* 0x0000000d090d7227 */ /* 0x000fcc00078e0008 */
[----:B------:R-:W-:-:S05]  /*0560*/  IMAD.HI.U32 R0, R13, R10, RZ ;  /* 0x0000000a0d007227 */ /* 0x000fca00078e00ff */
[----:B------:R-:W-:-:S05]  /*0570*/  IADD3 R9, PT, PT, -R0, RZ, RZ ;  /* 0x000000ff00097210 */ /* 0x000fca0007ffe1ff */
[----:B------:R-:W-:Y:S02]  /*0580*/  IMAD R8, R9, UR12, R10 ;  /* 0x0000000c09087c24 */ /* 0x000fe4000f8e020a */
[----:B------:R-:W-:-:S03]  /*0590*/  IMAD.MOV.U32 R9, RZ, RZ, RZ ;  /* 0x000000ffff097224 */ /* 0x000fc600078e00ff */
[----:B------:R-:W-:-:S13]  /*05a0*/  ISETP.GE.U32.AND P0, PT, R8, UR12, PT ;  /* 0x0000000c08007c0c */ /* 0x000fda000bf06070 */
[----:B------:R-:W-:-:S05]  /*05b0*/  @P0 VIADD R8, R8, -UR12 ;  /* 0x8000000c08080c36 */ /* 0x000fca0008000000 */
[----:B------:R-:W-:-:S13]  /*05c0*/  ISETP.GE.U32.AND P0, PT, R8, UR12, PT ;  /* 0x0000000c08007c0c */ /* 0x000fda000bf06070 */
[----:B------:R-:W-:Y:S02]  /*05d0*/  @P0 IADD3 R8, PT, PT, R8, -UR12, RZ ;  /* 0x8000000c08080c10 */ /* 0x000fe4000fffe0ff */
[----:B------:R-:W-:Y:S01]  /*05e0*/  @!P1 LOP3.LUT R8, RZ, UR12, RZ, 0x33, !PT ;  /* 0x0000000cff089c12 */ /* 0x000fe2000f8e33ff */
[----:B------:R-:W-:Y:S06]  /*05f0*/  BRA `(.L_x_7) ;  /* 0x0000000000187947 */ /* 0x000fec0003800000 */
.L_x_6:
[----:B------:R-:W-:Y:S01]  /*0600*/  MOV R0, R10 ;  /* 0x0000000a00007202 */ /* 0x000fe20000000f00 */
[----:B------:R-:W-:Y:S01]  /*0610*/  IMAD.MOV.U32 R11, RZ, RZ, R9 ;  /* 0x000000ffff0b7224 */ /* 0x000fe200078e0009 */
[----:B------:R-:W-:-:S07]  /*0620*/  MOV R10, 0x640 ;  /* 0x00000640000a7802 */ /* 0x000fce0000000f00 */
[----:B-1----:R-:W-:Y:S05]  /*0630*/  CALL.REL.NOINC `($__internal_0_$__cuda_sm20_rem_u64) ;  /* 0x0000000000b47944 */ /* 0x002fea0003c00000 */
[----:B------:R-:W-:Y:S01]  /*0640*/  MOV R8, R0 ;  /* 0x0000000000087202 */ /* 0x000fe20000000f00 */
[----:B------:R-:W-:-:S07]  /*0650*/  IMAD.MOV.U32 R9, RZ, RZ, R13 ;  /* 0x000000ffff097224 */ /* 0x000fce00078e000d */
.L_x_7:
[----:B------:R-:W-:Y:S05]  /*0660*/  BSYNC.RECONVERGENT B0 ;  /* 0x0000000000007941 */ /* 0x000fea0003800200 */
.L_x_5:
[----:B------:R-:W-:Y:S02]  /*0670*/  UISETP.GT.U32.AND UP0, UPT, UR10, 0x1, UPT ;  /* 0x000000010a00788c */ /* 0x000fe4000bf04070 */
[----:B------:R-:W-:Y:S02]  /*0680*/  USHF.R.U64 UR10, UR10, 0x1, UR11 ;  /* 0x000000010a0a7899 */ /* 0x000fe4000800120b */
[----:B------:R-:W-:Y:S02]  /*0690*/  UISETP.GT.U32.AND.EX UP0, UPT, UR11, URZ, UPT, UP0 ;  /* 0x000000ff0b00728c */ /* 0x000fe4000bf04100 */
[----:B------:R-:W-:-:S07]  /*06a0*/  USHF.R.U32.HI UR11, URZ, 0x1, UR11 ;  /* 0x00000001ff0b7899 */ /* 0x000fce000801160b */
[----:B------:R-:W-:Y:S05]  /*06b0*/  BRA.U UP0, `(.L_x_8) ;  /* 0xfffffff900b47547 */ /* 0x000fea000b83ffff */
.L_x_0:
[----:B------:R-:W2:Y:S01]  /*06c0*/  LDCU UR8, c[0x0][0x38c] ;  /* 0x00007180ff0877ac */ /* 0x000ea20008000800 */
[-C--:B-----5:R-:W-:Y:S01]  /*06d0*/  IMAD R7, R7, R4.reuse, RZ ;  /* 0x0000000407077224 */ /* 0x0a0fe200078e02ff */
[----:B------:R-:W-:Y:S01]  /*06e0*/  BSSY.RECONVERGENT B0, `(.L_x_9) ;  /* 0x0000020000007945 */ /* 0x000fe20003800200 */
[----:B------:R-:W-:-:S04]  /*06f0*/  IMAD.WIDE.U32 R8, R6, R4, RZ ;  /* 0x0000000406087225 */ /* 0x000fc800078e00ff */
[----:B------:R-:W-:-:S05]  /*0700*/  IMAD R7, R5, R6, R7 ;  /* 0x0000000605077224 */ /* 0x000fca00078e0207 */
[----:B------:R-:W-:-:S04]  /*0710*/  IADD3 R11, PT, PT, R9, R7, RZ ;  /* 0x00000007090b7210 */ /* 0x000fc80007ffe0ff */
[----:B--2---:R-:W-:-:S04]  /*0720*/  LOP3.LUT R0, R11, UR8, RZ, 0xfc, !PT ;  /* 0x000000080b007c12 */ /* 0x004fc8000f8efcff */
[----:B------:R-:W-:-:S13]  /*0730*/  ISETP.NE.U32.AND P0, PT, R0, RZ, PT ;  /* 0x000000ff0000720c */ /* 0x000fda0003f05070 */
[----:B------:R-:W-:Y:S05]  /*0740*/  @P0 BRA `(.L_x_10) ;  /* 0x0000000000500947 */ /* 0x000fea0003800000 */
[----:B------:R-:W2:Y:S01]  /*0750*/  LDCU UR8, c[0x0][0x388] ;  /* 0x00007100ff0877ac */ /* 0x000ea20008000800 */
[----:B------:R-:W-:Y:S01]  /*0760*/  IMAD.MOV.U32 R4, RZ, RZ, RZ ;  /* 0x000000ffff047224 */ /* 0x000fe200078e00ff */
[----:B--2---:R-:W2:Y:S01]  /*0770*/  I2F.U32.RP R6, UR8 ;  /* 0x0000000800067d06 */ /* 0x004ea20008209000 */
[----:B------:R-:W-:-:S07]  /*0780*/  ISETP.NE.U32.AND P1, PT, RZ, UR8, PT ;  /* 0x00000008ff007c0c */ /* 0x000fce000bf25070 */
[----:B--2---:R-:W2:Y:S02]  /*0790*/  MUFU.RCP R6, R6 ;  /* 0x0000000600067308 */ /* 0x004ea40000001000 */
[----:B--2---:R-:W-:-:S06]  /*07a0*/  VIADD R7, R6, 0xffffffe ;  /* 0x0ffffffe06077836 */ /* 0x004fcc0000000000 */
[----:B------:R-:W2:Y:S02]  /*07b0*/  F2I.FTZ.U32.TRUNC.NTZ R5, R7 ;  /* 0x0000000700057305 */ /* 0x000ea4000021f000 */
[----:B--2---:R-:W-:-:S05]  /*07c0*/  IADD3 R9, PT, PT, RZ, -R5, RZ ;  /* 0x80000005ff097210 */ /* 0x004fca0007ffe0ff */
        /* <DEDUP_REMOVED lines=12> */
.L_x_10:
[----:B------:R-:W-:Y:S02]  /*0890*/  MOV R0, R8 ;  /* 0x0000000800007202 */ /* 0x000fe40000000f00 */
[----:B------:R-:W-:-:S07]  /*08a0*/  MOV R10, 0x8c0 ;  /* 0x000008c0000a7802 */ /* 0x000fce0000000f00 */
[----:B01----:R-:W-:Y:S05]  /*08b0*/  CALL.REL.NOINC `($__internal_0_$__cuda_sm20_rem_u64) ;  /* 0x0000000000147944 */ /* 0x003fea0003c00000 */
[----:B------:R-:W-:Y:S01]  /*08c0*/  IMAD.MOV.U32 R4, RZ, RZ, R0 ;  /* 0x000000ffff047224 */ /* 0x000fe200078e0000 */
[----:B------:R-:W-:-:S07]  /*08d0*/  MOV R5, R13 ;  /* 0x0000000d00057202 */ /* 0x000fce0000000f00 */
.L_x_11:
[----:B01----:R-:W-:Y:S05]  /*08e0*/  BSYNC.RECONVERGENT B0 ;  /* 0x0000000000007941 */ /* 0x003fea0003800200 */
.L_x_9:
[----:B------:R-:W-:Y:S01]  /*08f0*/  STG.E.64 desc[UR6][R2.64], R4 ;  /* 0x0000000402007986 */ /* 0x000fe2000c101b06 */
[----:B------:R-:W-:Y:S05]  /*0900*/  EXIT ;  /* 0x000000000000794d */ /* 0x000fea0003800000 */
        .weak           $__internal_0_$__cuda_sm20_rem_u64
        .type           $__internal_0_$__cuda_sm20_rem_u64,@function
        .size           $__internal_0_$__cuda_sm20_rem_u64,(.L_x_39 - $__internal_0_$__cuda_sm20_rem_u64)
$__internal_0_$__cuda_sm20_rem_u64:
[----:B------:R-:W0:Y:S08]  /*0910*/  I2F.U64.RP R16, UR4 ;  /* 0x0000000400107d12 */ /* 0x000e300008309000 */
[----:B0-----:R-:W0:Y:S02]  /*0920*/  MUFU.RCP R16, R16 ;  /* 0x0000001000107308 */ /* 0x001e240000001000 */
[----:B0-----:R-:W-:-:S06]  /*0930*/  VIADD R12, R16, 0x1ffffffe ;  /* 0x1ffffffe100c7836 */ /* 0x001fcc0000000000 */
[----:B------:R-:W0:Y:S02]  /*0940*/  F2I.U64.TRUNC R12, R12 ;  /* 0x0000000c000c7311 */ /* 0x000e24000020d800 */
[----:B0-----:R-:W-:-:S04]  /*0950*/  IMAD.WIDE.U32 R14, R12, UR4, RZ ;  /* 0x000000040c0e7c25 */ /* 0x001fc8000f8e00ff */
[----:B------:R-:W-:Y:S01]  /*0960*/  IMAD R15, R12, UR5, R15 ;  /* 0x000000050c0f7c24 */ /* 0x000fe2000f8e020f */
[----:B------:R-:W-:-:S03]  /*0970*/  IADD3 R17, P0, PT, RZ, -R14, RZ ;  /* 0x8000000eff117210 */ /* 0x000fc60007f1e0ff */
[----:B------:R-:W-:Y:S02]  /*0980*/  IMAD R15, R13, UR4, R15 ;  /* 0x000000040d0f7c24 */ /* 0x000fe4000f8e020f */
[----:B------:R-:W-:-:S03]  /*0990*/  IMAD.HI.U32 R14, R12, R17, RZ ;  /* 0x000000110c0e7227 */ /* 0x000fc600078e00ff */
[----:B------:R-:W-:Y:S01]  /*09a0*/  IADD3.X R19, PT, PT, RZ, ~R15, RZ, P0, !PT ;  /* 0x8000000fff137210 */ /* 0x000fe200007fe4ff */
[----:B------:R-:W-:-:S04]  /*09b0*/  IMAD.MOV.U32 R15, RZ, RZ, R12 ;  /* 0x000000ffff0f7224 */ /* 0x000fc800078e000c */
[----:B------:R-:W-:-:S04]  /*09c0*/  IMAD.WIDE.U32 R14, P0, R12, R19, R14 ;  /* 0x000000130c0e7225 */ /* 0x000fc8000780000e */
[C---:B------:R-:W-:Y:S02]  /*09d0*/  IMAD R21, R13.reuse, R19, RZ ;  /* 0x000000130d157224 */ /* 0x040fe400078e02ff */
[----:B------:R-:W-:-:S04]  /*09e0*/  IMAD.HI.U32 R14, P1, R13, R17, R14 ;  /* 0x000000110d0e7227 */ /* 0x000fc8000782000e */
[----:B------:R-:W-:Y:S01]  /*09f0*/  IMAD.HI.U32 R19, R13, R19, RZ ;  /* 0x000000130d137227 */ /* 0x000fe200078e00ff */
[----:B------:R-:W-:-:S04]  /*0a00*/  IADD3 R15, P2, PT, R21, R14, RZ ;  /* 0x0000000e150f7210 */ /* 0x000fc80007f5e0ff */
[----:B------:R-:W-:Y:S01]  /*0a10*/  IADD3.X R14, PT, PT, R19, R13, RZ, P0, !PT ;  /* 0x0000000d130e7210 */ /* 0x000fe200007fe4ff */
[----:B------:R-:W-:-:S03]  /*0a20*/  IMAD.WIDE.U32 R12, R15, UR4, RZ ;  /* 0x000000040f0c7c25 */ /* 0x000fc6000f8e00ff */
[----:B------:R-:W-:Y:S01]  /*0a30*/  IADD3.X R17, PT, PT, RZ, RZ, R14, P2, P1 ;  /* 0x000000ffff117210 */ /* 0x000fe200017e240e */
[----:B------:R-:W-:Y:S01]  /*0a40*/  IMAD R14, R15, UR5, R13 ;  /* 0x000000050f0e7c24 */ /* 0x000fe2000f8e020d */
[----:B------:R-:W-:-:S03]  /*0a50*/  IADD3 R13, P0, PT, RZ, -R12, RZ ;  /* 0x8000000cff0d7210 */ /* 0x000fc60007f1e0ff */
[----:B------:R-:W-:Y:S02]  /*0a60*/  IMAD R12, R17, UR4, R14 ;  /* 0x00000004110c7c24 */ /* 0x000fe4000f8e020e */
[----:B------:R-:W-:-:S03]  /*0a70*/  IMAD.HI.U32 R14, R15, R13, RZ ;  /* 0x0000000d0f0e7227 */ /* 0x000fc600078e00ff */
[----:B------:R-:W-:-:S05]  /*0a80*/  IADD3.X R12, PT, PT, RZ, ~R12, RZ, P0, !PT ;  /* 0x8000000cff0c7210 */ /* 0x000fca00007fe4ff */
[----:B------:R-:W-:-:S04]  /*0a90*/  IMAD.WIDE.U32 R14, P0, R15, R12, R14 ;  /* 0x0000000c0f0e7225 */ /* 0x000fc8000780000e */
[C---:B------:R-:W-:Y:S02]  /*0aa0*/  IMAD R16, R17.reuse, R12, RZ ;  /* 0x0000000c11107224 */ /* 0x040fe400078e02ff */
[----:B------:R-:W-:-:S04]  /*0ab0*/  IMAD.HI.U32 R15, P1, R17, R13, R14 ;  /* 0x0000000d110f7227 */ /* 0x000fc8000782000e */
[----:B------:R-:W-:Y:S02]  /*0ac0*/  HFMA2 R13, -RZ, RZ, 0, 0 ;  /* 0x00000000ff0d7431 */ /* 0x000fe400000001ff */
[----:B------:R-:W-:Y:S01]  /*0ad0*/  IMAD.HI.U32 R12, R17, R12, RZ ;  /* 0x0000000c110c7227 */ /* 0x000fe200078e00ff */
[----:B------:R-:W-:-:S03]  /*0ae0*/  IADD3 R15, P2, PT, R16, R15, RZ ;  /* 0x0000000f100f7210 */ /* 0x000fc60007f5e0ff */
[----:B------:R-:W-:Y:S02]  /*0af0*/  IMAD.X R17, R12, 0x1, R17, P0 ;  /* 0x000000010c117824 */ /* 0x000fe400000e0611 */
[----:B------:R-:W-:-:S03]  /*0b00*/  IMAD.HI.U32 R12, R15, R0, RZ ;  /* 0x000000000f0c7227 */ /* 0x000fc600078e00ff */
[----:B------:R-:W-:Y:S01]  /*0b10*/  IADD3.X R17, PT, PT, RZ, RZ, R17, P2, P1 ;  /* 0x000000ffff117210 */ /* 0x000fe200017e2411 */
[----:B------:R-:W-:-:S04]  /*0b20*/  IMAD.WIDE.U32 R12, R15, R11, R12 ;  /* 0x0000000b0f0c7225 */ /* 0x000fc800078e000c */
[C---:B------:R-:W-:Y:S02]  /*0b30*/  IMAD R15, R17.reuse, R11, RZ ;  /* 0x0000000b110f7224 */ /* 0x040fe400078e02ff */
[----:B------:R-:W-:-:S04]  /*0b40*/  IMAD.HI.U32 R12, P0, R17, R0, R12 ;  /* 0x00000000110c7227 */ /* 0x000fc8000780000c */
[----:B------:R-:W-:Y:S01]  /*0b50*/  IMAD.HI.U32 R14, R17, R11, RZ ;  /* 0x0000000b110e7227 */ /* 0x000fe200078e00ff */
[----:B------:R-:W-:-:S04]  /*0b60*/  IADD3 R15, P1, PT, R15, R12, RZ ;  /* 0x0000000c0f0f7210 */ /* 0x000fc80007f3e0ff */
[----:B------:R-:W-:Y:S01]  /*0b70*/  IADD3.X R14, PT, PT, R14, RZ, RZ, P0, !PT ;  /* 0x000000ff0e0e7210 */ /* 0x000fe200007fe4ff */
[----:B------:R-:W-:-:S04]  /*0b80*/  IMAD.WIDE.U32 R12, R15, UR4, RZ ;  /* 0x000000040f0c7c25 */ /* 0x000fc8000f8e00ff */
[----:B------:R-:W-:Y:S01]  /*0b90*/  IMAD.X R14, RZ, RZ, R14, P1 ;  /* 0x000000ffff0e7224 */ /* 0x000fe200008e060e */
[----:B------:R-:W-:Y:S01]  /*0ba0*/  IADD3 R0, P1, PT, -R12, R0, RZ ;  /* 0x000000000c007210 */ /* 0x000fe20007f3e1ff */
[----:B------:R-:W-:-:S03]  /*0bb0*/  IMAD R15, R15, UR5, R13 ;  /* 0x000000050f0f7c24 */ /* 0x000fc6000f8e020d */
[----:B------:R-:W-:Y:S01]  /*0bc0*/  ISETP.GE.U32.AND P0, PT, R0, UR4, PT ;  /* 0x0000000400007c0c */ /* 0x000fe2000bf06070 */
[----:B------:R-:W-:-:S05]  /*0bd0*/  IMAD R14, R14, UR4, R15 ;  /* 0x000000040e0e7c24 */ /* 0x000fca000f8e020f */
[----:B------:R-:W-:Y:S02]  /*0be0*/  IADD3.X R13, PT, PT, ~R14, R11, RZ, P1, !PT ;  /* 0x0000000b0e0d7210 */ /* 0x000fe40000ffe5ff */
[----:B------:R-:W-:Y:S02]  /*0bf0*/  IADD3 R11, P1, PT, R0, -UR4, RZ ;  /* 0x80000004000b7c10 */ /* 0x000fe4000ff3e0ff */
[C---:B------:R-:W-:Y:S02]  /*0c00*/  ISETP.GE.U32.AND.EX P0, PT, R13.reuse, UR5, PT, P0 ;  /* 0x000000050d007c0c */ /* 0x040fe4000bf06100 */
[----:B------:R-:W-:Y:S02]  /*0c10*/  IADD3.X R12, PT, PT, R13, ~UR5, RZ, P1, !PT ;  /* 0x800000050d0c7c10 */ /* 0x000fe40008ffe4ff */
[----:B------:R-:W-:Y:S02]  /*0c20*/  SEL R11, R11, R0, P0 ;  /* 0x000000000b0b7207 */ /* 0x000fe40000000000 */
[----:B------:R-:W-:-:S02]  /*0c30*/  SEL R12, R12, R13, P0 ;  /* 0x0000000d0c0c7207 */ /* 0x000fc40000000000 */
[C---:B------:R-:W-:Y:S02]  /*0c40*/  ISETP.GE.U32.AND P0, PT, R11.reuse, UR4, PT ;  /* 0x000000040b007c0c */ /* 0x040fe4000bf06070 */
[----:B------:R-:W-:Y:S02]  /*0c50*/  IADD3 R0, P2, PT, R11, -UR4, RZ ;  /* 0x800000040b007c10 */ /* 0x000fe4000ff5e0ff */
[C---:B------:R-:W-:Y:S02]  /*0c60*/  ISETP.GE.U32.AND.EX P0, PT, R12.reuse, UR5, PT, P0 ;  /* 0x000000050c007c0c */ /* 0x040fe4000bf06100 */
[----:B------:R-:W-:Y:S02]  /*0c70*/  ISETP.NE.U32.AND P1, PT, RZ, UR4, PT ;  /* 0x00000004ff007c0c */ /* 0x000fe4000bf25070 */
[----:B------:R-:W-:Y:S02]  /*0c80*/  IADD3.X R13, PT, PT, R12, ~UR5, RZ, P2, !PT ;  /* 0x800000050c0d7c10 */ /* 0x000fe400097fe4ff */
[----:B------:R-:W-:-:S02]  /*0c90*/  SEL R0, R0, R11, P0 ;  /* 0x0000000b00007207 */ /* 0x000fc40000000000 */
[----:B------:R-:W-:Y:S02]  /*0ca0*/  MOV R11, 0x0 ;  /* 0x00000000000b7802 */ /* 0x000fe40000000f00 */
[----:B------:R-:W-:Y:S02]  /*0cb0*/  ISETP.NE.AND.EX P1, PT, RZ, UR5, PT, P1 ;  /* 0x00000005ff007c0c */ /* 0x000fe4000bf25310 */
[----:B------:R-:W-:Y:S02]  /*0cc0*/  SEL R13, R13, R12, P0 ;  /* 0x0000000c0d0d7207 */ /* 0x000fe40000000000 */
[----:B------:R-:W-:Y:S02]  /*0cd0*/  SEL R0, R0, 0xffffffff, P1 ;  /* 0xffffffff00007807 */ /* 0x000fe40000800000 */
[----:B------:R-:W-:Y:S01]  /*0ce0*/  SEL R13, R13, 0xffffffff, P1 ;  /* 0xffffffff0d0d7807 */ /* 0x000fe20000800000 */
[----:B------:R-:W-:Y:S06]  /*0cf0*/  RET.REL.NODEC R10 `(_Z9kerneldekPmmmS_) ;  /* 0xfffffff00ac07950 */ /* 0x000fec0003c3ffff */
.L_x_12:
[----:B------:R-:W-:-:S00]  /*0d00*/  BRA `(.L_x_12) ;  /* 0xfffffffc00fc7947 */ /* 0x000fc0000383ffff */
[----:B------:R-:W-:-:S00]  /*0d10*/  NOP ;  /* 0x0000000000007918 */ /* 0x000fc00000000000 */
        /* <DEDUP_REMOVED lines=14> */
.L_x_39:


//--------------------- .text._Z9kernelenkPmS_mmmS_ --------------------------
	.section	.text._Z9kernelenkPmS_mmmS_,"ax",@progbits
	.align	128
        .global         _Z9kernelenkPmS_mmmS_
        .type           _Z9kernelenkPmS_mmmS_,@function
        .size           _Z9kernelenkPmS_mmmS_,(.L_x_40 - _Z9kernelenkPmS_mmmS_)
        .other          _Z9kernelenkPmS_mmmS_,@"STO_CUDA_ENTRY STV_DEFAULT"
_Z9kernelenkPmS_mmmS_:
.text._Z9kernelenkPmS_mmmS_:
[----:B------:R-:W-:Y:S01]  /*0000*/  LDC R1, c[0x0][0x37c] ;  /* 0x0000df00ff017b82 */ /* 0x000fe20000000800 */
[----:B------:R-:W0:Y:S07]  /*0010*/  S2R R0, SR_TID.X ;  /* 0x0000000000007919 */ /* 0x000e2e0000002100 */
[----:B------:R-:W0:Y:S01]  /*0020*/  S2UR UR4, SR_CTAID.X ;  /* 0x00000000000479c3 */ /* 0x000e220000002500 */
[----:B------:R-:W1:Y:S01]  /*0030*/  LDCU.64 UR6, c[0x0][0x358] ;  /* 0x00006b00ff0677ac */ /* 0x000e620008000a00 */
[----:B------:R-:W2:Y:S06]  /*0040*/  LDCU.64 UR10, c[0x0][0x3a0] ;  /* 0x00007400ff0a77ac */ /* 0x000eac0008000a00 */
[----:B------:R-:W0:Y:S01]  /*0050*/  LDC R3, c[0x0][0x360] ;  /* 0x0000d800ff037b82 */ /* 0x000e220000000800 */
[----:B------:R-:W3:Y:S01]  /*0060*/  LDCU UR8, c[0x0][0x39c] ;  /* 0x00007380ff0877ac */ /* 0x000ee20008000800 */
[----:B------:R-:W4:Y:S06]  /*0070*/  LDCU UR9, c[0x0][0x398] ;  /* 0x00007300ff0977ac */ /* 0x000f2c0008000800 */
[----:B------:R-:W1:Y:S08]  /*0080*/  LDC.64 R8, c[0x0][0x388] ;  /* 0x0000e200ff087b82 */ /* 0x000e700000000a00 */
[----:B------:R-:W2:Y:S01]  /*0090*/  LDC.64 R10, c[0x0][0x380] ;  /* 0x0000e000ff0a7b82 */ /* 0x000ea20000000a00 */
[----:B0-----:R-:W-:-:S07]  /*00a0*/  IMAD R3, R3, UR4, R0 ;  /* 0x0000000403037c24 */ /* 0x001fce000f8e0200 */
[----:B------:R-:W0:Y:S01]  /*00b0*/  LDC.64 R12, c[0x0][0x3a8] ;  /* 0x0000ea00ff0c7b82 */ /* 0x000e220000000a00 */
[----:B------:R-:W0:Y:S01]  /*00c0*/  LDCU.64 UR4, c[0x0][0x398] ;  /* 0x00007300ff0477ac */ /* 0x000e220008000a00 */
[----:B-1----:R-:W-:-:S06]  /*00d0*/  IMAD.WIDE R8, R3, 0x8, R8 ;  /* 0x0000000803087825 */ /* 0x002fcc00078e0208 */
[----:B------:R-:W3:Y:S01]  /*00e0*/  LDG.E.64 R8, desc[UR6][R8.64] ;  /* 0x0000000608087981 */ /* 0x000ee2000c1e1b00 */
[----:B--2---:R-:W-:-:S06]  /*00f0*/  IMAD.WIDE R10, R3, 0x8, R10 ;  /* 0x00000008030a7825 */ /* 0x004fcc00078e020a */
[----:B------:R-:W5:Y:S01]  /*0100*/  LDG.E.64 R10, desc[UR6][R10.64] ;  /* 0x000000060a0a7981 */ /* 0x000f62000c1e1b00 */
[----:B------:R-:W-:Y:S01]  /*0110*/  IMAD.SHL.U32 R3, R3, 0x2, RZ ;  /* 0x0000000203037824 */ /* 0x000fe200078e00ff */
[----:B------:R-:W-:Y:S01]  /*0120*/  MOV R0, UR11 ;  /* 0x0000000b00007c02 */ /* 0x000fe20008000f00 */
[----:B------:R-:W-:Y:S01]  /*0130*/  BSSY.RECONVERGENT B0, `(.L_x_13) ;  /* 0x0000062000007945 */ /* 0x000fe20003800200 */
[----:B------:R-:W-:Y:S02]  /*0140*/  IMAD.MOV.U32 R14, RZ, RZ, 0x1 ;  /* 0x00000001ff0e7424 */ /* 0x000fe400078e00ff */
[----:B0-----:R-:W-:-:S04]  /*0150*/  IMAD.WIDE R12, R3, 0x8, R12 ;  /* 0x00000008030c7825 */ /* 0x001fc800078e020c */
[----:B------:R-:W-:Y:S02]  /*0160*/  IMAD.U32 R3, RZ, RZ, UR10 ;  /* 0x0000000aff037e24 */ /* 0x000fe4000f8e00ff */
[----:B------:R-:W-:Y:S01]  /*0170*/  IMAD.MOV.U32 R15, RZ, RZ, 0x0 ;  /* 0x00000000ff0f7424 */ /* 0x000fe200078e00ff */
[----:B---3--:R-:W-:-:S04]  /*0180*/  ISETP.NE.U32.AND P0, PT, R8, RZ, PT ;  /* 0x000000ff0800720c */ /* 0x008fc80003f05070 */
[----:B------:R-:W-:-:S13]  /*0190*/  ISETP.NE.AND.EX P0, PT, R9, RZ, PT, P0 ;  /* 0x000000ff0900720c */ /* 0x000fda0003f05300 */
[----:B----4-:R-:W-:Y:S05]  /*01a0*/  @!P0 BRA `(.L_x_14) ;  /* 0x0000000400688947 */ /* 0x010fea0003800000 */
[----:B------:R-:W0:Y:S01]  /*01b0*/  LDCU.64 UR10, c[0x0][0x390] ;  /* 0x00007200ff0a77ac */ /* 0x000e220008000a00 */
[----:B------:R-:W-:Y:S01]  /*01c0*/  MOV R6, R8 ;  /* 0x0000000800067202 */ /* 0x000fe20000000f00 */
[----:B------:R-:W-:Y:S01]  /*01d0*/  IMAD.MOV.U32 R14, RZ, RZ, 0x1 ;  /* 0x00000001ff0e7424 */ /* 0x000fe200078e00ff */
[----:B------:R-:W-:Y:S01]  /*01e0*/  MOV R21, R9 ;  /* 0x0000000900157202 */ /* 0x000fe20000000f00 */
[----:B------:R-:W-:Y:S02]  /*01f0*/  IMAD.MOV.U32 R15, RZ, RZ, 0x0 ;  /* 0x00000000ff0f7424 */ /* 0x000fe400078e00ff */
[----:B0-----:R-:W-:Y:S02]  /*0200*/  IMAD.U32 R7, RZ, RZ, UR10 ;  /* 0x0000000aff077e24 */ /* 0x001fe4000f8e00ff */
[----:B------:R-:W-:-:S07]  /*0210*/  IMAD.U32 R20, RZ, RZ, UR11 ;  /* 0x0000000bff147e24 */ /* 0x000fce000f8e00ff */
.L_x_23:
[----:B------:R-:W-:Y:S01]  /*0220*/  LOP3.LUT R2, R6, 0x1, RZ, 0xc0, !PT ;  /* 0x0000000106027812 */ /* 0x000fe200078ec0ff */
[----:B------:R-:W-:Y:S03]  /*0230*/  BSSY.RECONVERGENT B1, `(.L_x_15) ;  /* 0x0000028000017945 */ /* 0x000fe60003800200 */
[----:B------:R-:W-:-:S04]  /*0240*/  ISETP.NE.U32.AND P0, PT, R2, 0x1, PT ;  /* 0x000000010200780c */ /* 0x000fc80003f05070 */
[----:B------:R-:W-:-:S13]  /*0250*/  ISETP.NE.U32.AND.EX P0, PT, RZ, RZ, PT, P0 ;  /* 0x000000ffff00720c */ /* 0x000fda0003f05100 */
[----:B------:R-:W-:Y:S05]  /*0260*/  @P0 BRA `(.L_x_16) ;  /* 0x0000000000900947 */ /* 0x000fea0003800000 */
[-C--:B------:R-:W-:Y:S01]  /*0270*/  IMAD R15, R15, R7.reuse, RZ ;  /* 0x000000070f0f7224 */ /* 0x080fe200078e02ff */
[----:B------:R-:W-:Y:S01]  /*0280*/  BSSY.RECONVERGENT B2, `(.L_x_17) ;  /* 0x0000020000027945 */ /* 0x000fe20003800200 */
[----:B------:R-:W-:-:S04]  /*0290*/  IMAD.WIDE.U32 R4, R14, R7, RZ ;  /* 0x000000070e047225 */ /* 0x000fc800078e00ff */
[----:B------:R-:W-:-:S05]  /*02a0*/  IMAD R15, R14, R20, R15 ;  /* 0x000000140e0f7224 */ /* 0x000fca00078e020f */
[----:B------:R-:W-:-:S04]  /*02b0*/  IADD3 R15, PT, PT, R5, R15, RZ ;  /* 0x0000000f050f7210 */ /* 0x000fc80007ffe0ff */
[----:B------:R-:W-:-:S04]  /*02c0*/  LOP3.LUT R2, R15, UR8, RZ, 0xfc, !PT ;  /* 0x000000080f027c12 */ /* 0x000fc8000f8efcff */
[----:B------:R-:W-:-:S13]  /*02d0*/  ISETP.NE.U32.AND P0, PT, R2, RZ, PT ;  /* 0x000000ff0200720c */ /* 0x000fda0003f05070 */
[----:B------:R-:W-:Y:S05]  /*02e0*/  @P0 BRA `(.L_x_18) ;  /* 0x0000000000500947 */ /* 0x000fea0003800000 */
[----:B------:R-:W0:Y:S01]  /*02f0*/  I2F.U32.RP R2, UR9 ;  /* 0x0000000900027d06 */ /* 0x000e220008209000 */
[----:B------:R-:W-:-:S07]  /*0300*/  ISETP.NE.U32.AND P1, PT, RZ, UR9, PT ;  /* 0x00000009ff007c0c */ /* 0x000fce000bf25070 */
[----:B0-----:R-:W0:Y:S02]  /*0310*/  MUFU.RCP R2, R2 ;  /* 0x0000000200027308 */ /* 0x001e240000001000 */
[----:B0-----:R-:W-:-:S06]  /*0320*/  VIADD R14, R2, 0xffffffe ;  /* 0x0ffffffe020e7836 */ /* 0x001fcc0000000000 */
[----:B------:R0:W1:Y:S02]  /*0330*/  F2I.FTZ.U32.TRUNC.NTZ R15, R14 ;  /* 0x0000000e000f7305 */ /* 0x000064000021f000 */
[----:B0-----:R-:W-:Y:S02]  /*0340*/  HFMA2 R14, -RZ, RZ, 0, 0 ;  /* 0x00000000ff0e7431 */ /* 0x001fe400000001ff */
        /* <DEDUP_REMOVED lines=8> */
[----:B------:R-:W-:-:S05]  /*03d0*/  @P0 VIADD R4, R4, -UR9 ;  /* 0x8000000904040c36 */ /* 0x000fca0008000000 */
[----:B------:R-:W-:-:S13]  /*03e0*/  ISETP.GE.U32.AND P0, PT, R4, UR9, PT ;  /* 0x0000000904007c0c */ /* 0x000fda000bf06070 */
[----:B------:R-:W-:Y:S02]  /*03f0*/  @P0 IADD3 R4, PT, PT, R4, -UR9, RZ ;  /* 0x8000000904040c10 */ /* 0x000fe4000fffe0ff */
[----:B------:R-:W-:-:S05]  /*0400*/  @!P1 LOP3.LUT R4, RZ, UR9, RZ, 0x33, !PT ;  /* 0x00000009ff049c12 */ /* 0x000fca000f8e33ff */
[----:B------:R-:W-:Y:S01]  /*0410*/  IMAD.MOV.U32 R14, RZ, RZ, R4 ;  /* 0x000000ffff0e7224 */ /* 0x000fe200078e0004 */
[----:B------:R-:W-:Y:S06]  /*0420*/  BRA `(.L_x_19) ;  /* 0x0000000000147947 */ /* 0x000fec0003800000 */
.L_x_18:
[----:B------:R-:W-:Y:S02]  /*0430*/  MOV R5, R15 ;  /* 0x0000000f00057202 */ /* 0x000fe40000000f00 */
[----:B------:R-:W-:-:S07]  /*0440*/  MOV R2, 0x460 ;  /* 0x0000046000027802 */ /* 0x000fce0000000f00 */
[----:B-----5:R-:W-:Y:S05]  /*0450*/  CALL.REL.NOINC `($__internal_1_$__cuda_sm20_rem_u64) ;  /* 0x0000000800cc7944 */ /* 0x020fea0003c00000 */
[----:B------:R-:W-:Y:S02]  /*0460*/  IMAD.MOV.U32 R14, RZ, RZ, R16 ;  /* 0x000000ffff0e7224 */ /* 0x000fe400078e0010 */
[----:B------:R-:W-:-:S07]  /*0470*/  IMAD.MOV.U32 R15, RZ, RZ, R17 ;  /* 0x000000ffff0f7224 */ /* 0x000fce00078e0011 */
.L_x_19:
[----:B------:R-:W-:Y:S05]  /*0480*/  BSYNC.RECONVERGENT B2 ;  /* 0x0000000000027941 */ /* 0x000fea0003800200 */
.L_x_17:
[----:B------:R-:W-:-:S04]  /*0490*/  IADD3 R6, P0, PT, R6, -0x1, RZ ;  /* 0xffffffff06067810 */ /* 0x000fc80007f1e0ff */
[----:B------:R-:W-:-:S09]  /*04a0*/  IADD3.X R21, PT, PT, R21, -0x1, RZ, P0, !PT ;  /* 0xffffffff15157810 */ /* 0x000fd200007fe4ff */
.L_x_16:
[----:B------:R-:W-:Y:S05]  /*04b0*/  BSYNC.RECONVERGENT B1 ;  /* 0x0000000000017941 */ /* 0x000fea0003800200 */
.L_x_15:
[----:B------:R-:W-:Y:S01]  /*04c0*/  ISETP.GE.U32.AND P0, PT, R6, 0x2, PT ;  /* 0x000000020600780c */ /* 0x000fe20003f06070 */
[----:B------:R-:W-:Y:S03]  /*04d0*/  BSSY.RECONVERGENT B1, `(.L_x_20) ;  /* 0x0000022000017945 */ /* 0x000fe60003800200 */
[----:B------:R-:W-:-:S13]  /*04e0*/  ISETP.GE.U32.AND.EX P0, PT, R21, RZ, PT, P0 ;  /* 0x000000ff1500720c */ /* 0x000fda0003f06100 */
[----:B------:R-:W-:Y:S05]  /*04f0*/  @!P0 BRA `(.L_x_21) ;  /* 0x00000000007c8947 */ /* 0x000fea0003800000 */
[-C--:B------:R-:W-:Y:S02]  /*0500*/  IMAD R2, R20, R7.reuse, RZ ;  /* 0x0000000714027224 */ /* 0x080fe400078e02ff */
[----:B------:R-:W-:-:S04]  /*0510*/  IMAD.WIDE.U32 R4, R7, R7, RZ ;  /* 0x0000000707047225 */ /* 0x000fc800078e00ff */
[----:B------:R-:W-:-:S05]  /*0520*/  IMAD R7, R7, R20, R2 ;  /* 0x0000001407077224 */ /* 0x000fca00078e0202 */
[----:B------:R-:W-:-:S04]  /*0530*/  IADD3 R7, PT, PT, R5, R7, RZ ;  /* 0x0000000705077210 */ /* 0x000fc80007ffe0ff */
[----:B------:R-:W-:-:S04]  /*0540*/  LOP3.LUT R2, R7, UR8, RZ, 0xfc, !PT ;  /* 0x0000000807027c12 */ /* 0x000fc8000f8efcff */
[----:B------:R-:W-:-:S13]  /*0550*/  ISETP.NE.U32.AND P0, PT, R2, RZ, PT ;  /* 0x000000ff0200720c */ /* 0x000fda0003f05070 */
[----:B------:R-:W-:Y:S05]  /*0560*/  @P0 BRA `(.L_x_22) ;  /* 0x00000000004c0947 */ /* 0x000fea0003800000 */
[----:B------:R-:W0:Y:S01]  /*0570*/  I2F.U32.RP R5, UR9 ;  /* 0x0000000900057d06 */ /* 0x000e220008209000 */
[----:B------:R-:W-:Y:S01]  /*0580*/  ISETP.NE.U32.AND P1, PT, RZ, UR9, PT ;  /* 0x00000009ff007c0c */ /* 0x000fe2000bf25070 */
[----:B------:R-:W-:-:S06]  /*0590*/  IMAD.MOV.U32 R20, RZ, RZ, RZ ;  /* 0x000000ffff147224 */ /* 0x000fcc00078e00ff */
        /* <DEDUP_REMOVED lines=9> */
[----:B------:R-:W-:-:S05]  /*0630*/  IMAD R7, R7, UR9, R4 ;  /* 0x0000000907077c24 */ /* 0x000fca000f8e0204 */
[----:B------:R-:W-:-:S13]  /*0640*/  ISETP.GE.U32.AND P0, PT, R7, UR9, PT ;  /* 0x0000000907007c0c */ /* 0x000fda000bf06070 */
[----:B------:R-:W-:-:S05]  /*0650*/  @P0 VIADD R7, R7, -UR9 ;  /* 0x8000000907070c36 */ /* 0x000fca0008000000 */
[----:B------:R-:W-:-:S13]  /*0660*/  ISETP.GE.U32.AND P0, PT, R7, UR9, PT ;  /* 0x0000000907007c0c */ /* 0x000fda000bf06070 */
[----:B------:R-:W-:Y:S02]  /*0670*/  @P0 IADD3 R7, PT, PT, R7, -UR9, RZ ;  /* 0x8000000907070c10 */ /* 0x000fe4000fffe0ff */
[----:B------:R-:W-:Y:S01]  /*0680*/  @!P1 LOP3.LUT R7, RZ, UR9, RZ, 0x33, !PT ;  /* 0x00000009ff079c12 */ /* 0x000fe2000f8e33ff */
[----:B------:R-:W-:Y:S06]  /*0690*/  BRA `(.L_x_21) ;  /* 0x0000000000147947 */ /* 0x000fec0003800000 */
.L_x_22:
[----:B------:R-:W-:Y:S01]  /*06a0*/  IMAD.MOV.U32 R5, RZ, RZ, R7 ;  /* 0x000000ffff057224 */ /* 0x000fe200078e0007 */
[----:B------:R-:W-:-:S07]  /*06b0*/  MOV R2, 0x6d0 ;  /* 0x000006d000027802 */ /* 0x000fce0000000f00 */
[----:B-----5:R-:W-:Y:S05]  /*06c0*/  CALL.REL.NOINC `($__internal_1_$__cuda_sm20_rem_u64) ;  /* 0x0000000800307944 */ /* 0x020fea0003c00000 */
[----:B------:R-:W-:Y:S01]  /*06d0*/  MOV R7, R16 ;  /* 0x0000001000077202 */ /* 0x000fe20000000f00 */
[----:B------:R-:W-:-:S07]  /*06e0*/  IMAD.MOV.U32 R20, RZ, RZ, R17 ;  /* 0x000000ffff147224 */ /* 0x000fce00078e0011 */
.L_x_21:
[----:B------:R-:W-:Y:S05]  /*06f0*/  BSYNC.RECONVERGENT B1 ;  /* 0x0000000000017941 */ /* 0x000fea0003800200 */
.L_x_20:
[C---:B------:R-:W-:Y:S02]  /*0700*/  ISETP.GT.U32.AND P0, PT, R6.reuse, 0x1, PT ;  /* 0x000000010600780c */ /* 0x040fe40003f04070 */
[--C-:B------:R-:W-:Y:S02]  /*0710*/  SHF.R.U64 R6, R6, 0x1, R21.reuse ;  /* 0x0000000106067819 */ /* 0x100fe40000001215 */
[----:B------:R-:W-:Y:S02]  /*0720*/  ISETP.GT.U32.AND.EX P0, PT, R21, RZ, PT, P0 ;  /* 0x000000ff1500720c */ /* 0x000fe40003f04100 */
[----:B------:R-:W-:-:S11]  /*0730*/  SHF.R.U32.HI R21, RZ, 0x1, R21 ;  /* 0x00000001ff157819 */ /* 0x000fd60000011615 */
[----:B------:R-:W-:Y:S05]  /*0740*/  @P0 BRA `(.L_x_23) ;  /* 0xfffffff800b40947 */ /* 0x000fea000383ffff */
.L_x_14:
[----:B------:R-:W-:Y:S05]  /*0750*/  BSYNC.RECONVERGENT B0 ;  /* 0x0000000000007941 */ /* 0x000fea0003800200 */
.L_x_13:
[----:B------:R0:W-:Y:S01]  /*0760*/  STG.E.64 desc[UR6][R12.64], R14 ;  /* 0x0000000e0c007986 */ /* 0x0001e2000c101b06 */
[----:B------:R-:W-:Y:S01]  /*0770*/  ISETP.NE.U32.AND P0, PT, R8, RZ, PT ;  /* 0x000000ff0800720c */ /* 0x000fe20003f05070 */
[----:B------:R-:W1:Y:S01]  /*0780*/  LDCU UR8, c[0x0][0x39c] ;  /* 0x00007380ff0877ac */ /* 0x000e620008000800 */
[----:B------:R-:W-:Y:S01]  /*0790*/  BSSY.RECONVERGENT B0, `(.L_x_24) ;  /* 0x000005a000007945 */ /* 0x000fe20003800200 */
[----:B------:R-:W-:Y:S01]  /*07a0*/  HFMA2 R7, -RZ, RZ, 0, 0 ;  /* 0x00000000ff077431 */ /* 0x000fe200000001ff */
[----:B------:R-:W-:Y:S01]  /*07b0*/  ISETP.NE.AND.EX P0, PT, R9, RZ, PT, P0 ;  /* 0x000000ff0900720c */ /* 0x000fe20003f05300 */
[----:B------:R-:W2:Y:S01]  /*07c0*/  LDCU UR9, c[0x0][0x398] ;  /* 0x00007300ff0977ac */ /* 0x000ea20008000800 */
[----:B------:R-:W-:-:S11]  /*07d0*/  IMAD.MOV.U32 R6, RZ, RZ, 0x1 ;  /* 0x00000001ff067424 */ /* 0x000fd600078e00ff */
[----:B0-----:R-:W-:Y:S05]  /*07e0*/  @!P0 BRA `(.L_x_25) ;  /* 0x0000000400508947 */ /* 0x001fea0003800000 */
[----:B------:R-:W-:Y:S02]  /*07f0*/  IMAD.MOV.U32 R6, RZ, RZ, 0x1 ;  /* 0x00000001ff067424 */ /* 0x000fe400078e00ff */
[----:B------:R-:W-:-:S07]  /*0800*/  IMAD.MOV.U32 R7, RZ, RZ, 0x0 ;  /* 0x00000000ff077424 */ /* 0x000fce00078e00ff */
.L_x_34:
        /* <DEDUP_REMOVED lines=10> */
[----:B-1----:R-:W-:-:S04]  /*08b0*/  LOP3.LUT R2, R7, UR8, RZ, 0xfc, !PT ;  /* 0x0000000807027c12 */ /* 0x002fc8000f8efcff */
[----:B------:R-:W-:-:S13]  /*08c0*/  ISETP.NE.U32.AND P0, PT, R2, RZ, PT ;  /* 0x000000ff0200720c */ /* 0x000fda0003f05070 */
[----:B------:R-:W-:Y:S05]  /*08d0*/  @P0 BRA `(.L_x_29) ;  /* 0x00000000004c0947 */ /* 0x000fea0003800000 */
[----:B--2---:R-:W0:Y:S01]  /*08e0*/  I2F.U32.RP R14, UR9 ;  /* 0x00000009000e7d06 */ /* 0x004e220008209000 */
[----:B------:R-:W-:Y:S02]  /*08f0*/  MOV R6, RZ ;  /* 0x000000ff00067202 */ /* 0x000fe40000000f00 */
[----:B------:R-:W-:-:S05]  /*0900*/  ISETP.NE.U32.AND P1, PT, RZ, UR9, PT ;  /* 0x00000009ff007c0c */ /* 0x000fca000bf25070 */
[----:B0-----:R-:W0:Y:S02]  /*0910*/  MUFU.RCP R14, R14 ;  /* 0x0000000e000e7308 */ /* 0x001e240000001000 */
[----:B0-----:R-:W-:-:S06]  /*0920*/  VIADD R7, R14, 0xffffffe ;  /* 0x0ffffffe0e077836 */ /* 0x001fcc0000000000 */
[----:B------:R-:W0:Y:S02]  /*0930*/  F2I.FTZ.U32.TRUNC.NTZ R7, R7 ;  /* 0x0000000700077305 */ /* 0x000e24000021f000 */
[----:B0-----:R-:W-:-:S04]  /*0940*/  IMAD.MOV R5, RZ, RZ, -R7 ;  /* 0x000000ffff057224 */ /* 0x001fc800078e0a07 */
[----:B------:R-:W-:-:S04]  /*0950*/  IMAD R5, R5, UR9, RZ ;  /* 0x0000000905057c24 */ /* 0x000fc8000f8e02ff */
[----:B------:R-:W-:-:S04]  /*0960*/  IMAD.HI.U32 R5, R7, R5, R6 ;  /* 0x0000000507057227 */ /* 0x000fc800078e0006 */
[----:B------:R-:W-:Y:S02]  /*0970*/  IMAD.MOV.U32 R7, RZ, RZ, RZ ;  /* 0x000000ffff077224 */ /* 0x000fe400078e00ff */
        /* <DEDUP_REMOVED lines=9> */
.L_x_29:
[----:B------:R-:W-:Y:S01]  /*0a10*/  IMAD.MOV.U32 R5, RZ, RZ, R7 ;  /* 0x000000ffff057224 */ /* 0x000fe200078e0007 */
[----:B------:R-:W-:-:S07]  /*0a20*/  MOV R2, 0xa40 ;  /* 0x00000a4000027802 */ /* 0x000fce0000000f00 */
[----:B--2--5:R-:W-:Y:S05]  /*0a30*/  CALL.REL.NOINC `($__internal_1_$__cuda_sm20_rem_u64) ;  /* 0x0000000400547944 */ /* 0x024fea0003c00000 */
[----:B------:R-:W-:Y:S01]  /*0a40*/  MOV R6, R16 ;  /* 0x0000001000067202 */ /* 0x000fe20000000f00 */
[----:B------:R-:W-:-:S07]  /*0a50*/  IMAD.MOV.U32 R7, RZ, RZ, R17 ;  /* 0x000000ffff077224 */ /* 0x000fce00078e0011 */
.L_x_30:
[----:B------:R-:W-:Y:S05]  /*0a60*/  BSYNC.RECONVERGENT B2 ;  /* 0x0000000000027941 */ /* 0x000fea0003800200 */
.L_x_28:
[----:B------:R-:W-:-:S04]  /*0a70*/  IADD3 R8, P0, PT, R8, -0x1, RZ ;  /* 0xffffffff08087810 */ /* 0x000fc80007f1e0ff */
[----:B------:R-:W-:-:S09]  /*0a80*/  IADD3.X R9, PT, PT, R9, -0x1, RZ, P0, !PT ;  /* 0xffffffff09097810 */ /* 0x000fd200007fe4ff */
.L_x_27:
[----:B-12---:R-:W-:Y:S05]  /*0a90*/  BSYNC.RECONVERGENT B1 ;  /* 0x0000000000017941 */ /* 0x006fea0003800200 */
.L_x_26:
[----:B------:R-:W-:Y:S01]  /*0aa0*/  ISETP.GE.U32.AND P0, PT, R8, 0x2, PT ;  /* 0x000000020800780c */ /* 0x000fe20003f06070 */
[----:B------:R-:W-:Y:S03]  /*0ab0*/  BSSY.RECONVERGENT B1, `(.L_x_31) ;  /* 0x0000022000017945 */ /* 0x000fe60003800200 */
[----:B------:R-:W-:-:S13]  /*0ac0*/  ISETP.GE.U32.AND.EX P0, PT, R9, RZ, PT, P0 ;  /* 0x000000ff0900720c */ /* 0x000fda0003f06100 */
[----:B------:R-:W-:Y:S05]  /*0ad0*/  @!P0 BRA `(.L_x_32) ;  /* 0x00000000007c8947 */ /* 0x000fea0003800000 */
[-C--:B------:R-:W-:Y:S02]  /*0ae0*/  IMAD R2, R0, R3.reuse, RZ ;  /* 0x0000000300027224 */ /* 0x080fe400078e02ff */
[----:B------:R-:W-:-:S04]  /*0af0*/  IMAD.WIDE.U32 R4, R3, R3, RZ ;  /* 0x0000000303047225 */ /* 0x000fc800078e00ff */
[----:B------:R-:W-:-:S04]  /*0b00*/  IMAD R3, R3, R0, R2 ;  /* 0x0000000003037224 */ /* 0x000fc800078e0202 */
[----:B------:R-:W-:-:S05]  /*0b10*/  IMAD.IADD R3, R5, 0x1, R3 ;  /* 0x0000000105037824 */ /* 0x000fca00078e0203 */
[----:B------:R-:W-:-:S04]  /*0b20*/  LOP3.LUT R0, R3, UR8, RZ, 0xfc, !PT ;  /* 0x0000000803007c12 */ /* 0x000fc8000f8efcff */
[----:B------:R-:W-:-:S13]  /*0b30*/  ISETP.NE.U32.AND P0, PT, R0, RZ, PT ;  /* 0x000000ff0000720c */ /* 0x000fda0003f05070 */
[----:B------:R-:W-:Y:S05]  /*0b40*/  @P0 BRA `(.L_x_33) ;  /* 0x00000000004c0947 */ /* 0x000fea0003800000 */
[----:B------:R-:W0:Y:S01]  /*0b50*/  I2F.U32.RP R5, UR9 ;  /* 0x0000000900057d06 */ /* 0x000e220008209000 */
[----:B------:R-:W-:-:S07]  /*0b60*/  ISETP.NE.U32.AND P1, PT, RZ, UR9, PT ;  /* 0x00000009ff007c0c */ /* 0x000fce000bf25070 */
[----:B0-----:R-:W0:Y:S02]  /*0b70*/  MUFU.RCP R5, R5 ;  /* 0x0000000500057308 */ /* 0x001e240000001000 */
[----:B0-----:R-:W-:-:S06]  /*0b80*/  IADD3 R2, PT, PT, R5, 0xffffffe, RZ ;  /* 0x0ffffffe05027810 */ /* 0x001fcc0007ffe0ff */
[----:B------:R0:W1:Y:S02]  /*0b90*/  F2I.FTZ.U32.TRUNC.NTZ R3, R2 ;  /* 0x0000000200037305 */ /* 0x000064000021f000 */
[----:B0-----:R-:W-:Y:S02]  /*0ba0*/  IMAD.MOV.U32 R2, RZ, RZ, RZ ;  /* 0x000000ffff027224 */ /* 0x001fe400078e00ff */
[----:B-1----:R-:W-:-:S04]  /*0bb0*/  IMAD.MOV R15, RZ, RZ, -R3 ;  /* 0x000000ffff0f7224 */ /* 0x002fc800078e0a03 */
[----:B------:R-:W-:-:S04]  /*0bc0*/  IMAD R15, R15, UR9, RZ ;  /* 0x000000090f0f7c24 */ /* 0x000fc8000f8e02ff */
[----:B------:R-:W-:-:S06]  /*0bd0*/  IMAD.HI.U32 R15, R3, R15, R2 ;  /* 0x0000000f030f7227 */ /* 0x000fcc00078e0002 */
[----:B------:R-:W-:-:S05]  /*0be0*/  IMAD.HI.U32 R0, R15, R4, RZ ;  /* 0x000000040f007227 */ /* 0x000fca00078e00ff */
[----:B------:R-:W-:Y:S01]  /*0bf0*/  IADD3 R3, PT, PT, -R0, RZ, RZ ;  /* 0x000000ff00037210 */ /* 0x000fe20007ffe1ff */
[----:B------:R-:W-:-:S04]  /*0c00*/  HFMA2 R0, -RZ, RZ, 0, 0 ;  /* 0x00000000ff007431 */ /* 0x000fc800000001ff */
[----:B------:R-:W-:-:S05]  /*0c10*/  IMAD R3, R3, UR9, R4 ;  /* 0x0000000903037c24 */ /* 0x000fca000f8e0204 */
[----:B------:R-:W-:-:S13]  /*0c20*/  ISETP.GE.U32.AND P0, PT, R3, UR9, PT ;  /* 0x0000000903007c0c */ /* 0x000fda000bf06070 */
[----:B------:R-:W-:-:S05]  /*0c30*/  @P0 VIADD R3, R3, -UR9 ;  /* 0x8000000903030c36 */ /* 0x000fca0008000000 */
[----:B------:R-:W-:-:S13]  /*0c40*/  ISETP.GE.U32.AND P0, PT, R3, UR9, PT ;  /* 0x0000000903007c0c */ /* 0x000fda000bf06070 */
[----:B------:R-:W-:Y:S01]  /*0c50*/  @P0 VIADD R3, R3, -UR9 ;  /* 0x8000000903030c36 */ /* 0x000fe20008000000 */
[----:B------:R-:W-:Y:S01]  /*0c60*/  @!P1 LOP3.LUT R3, RZ, UR9, RZ, 0x33, !PT ;  /* 0x00000009ff039c12 */ /* 0x000fe2000f8e33ff */
[----:B------:R-:W-:Y:S06]  /*0c70*/  BRA `(.L_x_32) ;  /* 0x0000000000147947 */ /* 0x000fec0003800000 */
.L_x_33:
[----:B------:R-:W-:Y:S01]  /*0c80*/  IMAD.MOV.U32 R5, RZ, RZ, R3 ;  /* 0x000000ffff057224 */ /* 0x000fe200078e0003 */
[----:B------:R-:W-:-:S07]  /*0c90*/  MOV R2, 0xcb0 ;  /* 0x00000cb000027802 */ /* 0x000fce0000000f00 */
[----:B-----5:R-:W-:Y:S05]  /*0ca0*/  CALL.REL.NOINC `($__internal_1_$__cuda_sm20_rem_u64) ;  /* 0x0000000000b87944 */ /* 0x020fea0003c00000 */
[----:B------:R-:W-:Y:S01]  /*0cb0*/  MOV R3, R16 ;  /* 0x0000001000037202 */ /* 0x000fe20000000f00 */
[----:B------:R-:W-:-:S07]  /*0cc0*/  IMAD.MOV.U32 R0, RZ, RZ, R17 ;  /* 0x000000ffff007224 */ /* 0x000fce00078e0011 */
.L_x_32:
[----:B------:R-:W-:Y:S05]  /*0cd0*/  BSYNC.RECONVERGENT B1 ;  /* 0x0000000000017941 */ /* 0x000fea0003800200 */
.L_x_31:
[C---:B------:R-:W-:Y:S02]  /*0ce0*/  ISETP.GT.U32.AND P0, PT, R8.reuse, 0x1, PT ;  /* 0x000000010800780c */ /* 0x040fe40003f04070 */
[--C-:B------:R-:W-:Y:S02]  /*0cf0*/  SHF.R.U64 R8, R8, 0x1, R9.reuse ;  /* 0x0000000108087819 */ /* 0x100fe40000001209 */
[----:B------:R-:W-:Y:S02]  /*0d00*/  ISETP.GT.U32.AND.EX P0, PT, R9, RZ, PT, P0 ;  /* 0x000000ff0900720c */ /* 0x000fe40003f04100 */
[----:B------:R-:W-:-:S11]  /*0d10*/  SHF.R.U32.HI R9, RZ, 0x1, R9 ;  /* 0x00000001ff097819 */ /* 0x000fd60000011609 */
[----:B------:R-:W-:Y:S05]  /*0d20*/  @P0 BRA `(.L_x_34) ;  /* 0xfffffff800b80947 */ /* 0x000fea000383ffff */
.L_x_25:
[----:B-12---:R-:W-:Y:S05]  /*0d30*/  BSYNC.RECONVERGENT B0 ;  /* 0x0000000000007941 */ /* 0x006fea0003800200 */
.L_x_24:
[----:B------:R-:W0:Y:S01]  /*0d40*/  LDCU UR8, c[0x0][0x39c] ;  /* 0x00007380ff0877ac */ /* 0x000e220008000800 */
        /* <DEDUP_REMOVED lines=8> */
[----:B------:R-:W0:Y:S01]  /*0dd0*/  LDCU UR8, c[0x0][0x398] ;  /* 0x00007300ff0877ac */ /* 0x000e220008000800 */
[----:B------:R-:W-:Y:S01]  /*0de0*/  IMAD.MOV.U32 R2, RZ, RZ, RZ ;  /* 0x000000ffff027224 */ /* 0x000fe200078e00ff */
[----:B0-----:R-:W0:Y:S01]  /*0df0*/  I2F.U32.RP R5, UR8 ;  /* 0x0000000800057d06 */ /* 0x001e220008209000 */
[----:B------:R-:W-:-:S07]  /*0e00*/  ISETP.NE.U32.AND P1, PT, RZ, UR8, PT ;  /* 0x00000008ff007c0c */ /* 0x000fce000bf25070 */
        /* <DEDUP_REMOVED lines=16> */
.L_x_36:
[----:B------:R-:W-:Y:S02]  /*0f10*/  MOV R5, R3 ;  /* 0x0000000300057202 */ /* 0x000fe40000000f00 */
[----:B------:R-:W-:-:S07]  /*0f20*/  MOV R2, 0xf40 ;  /* 0x00000f4000027802 */ /* 0x000fce0000000f00 */
[----:B------:R-:W-:Y:S05]  /*0f30*/  CALL.REL.NOINC `($__internal_1_$__cuda_sm20_rem_u64) ;  /* 0x0000000000147944 */ /* 0x000fea0003c00000 */
[----:B------:R-:W-:Y:S01]  /*0f40*/  IMAD.MOV.U32 R2, RZ, RZ, R16 ;  /* 0x000000ffff027224 */ /* 0x000fe200078e0010 */
[----:B------:R-:W-:-:S07]  /*0f50*/  MOV R3, R17 ;  /* 0x0000001100037202 */ /* 0x000fce0000000f00 */
.L_x_37:
[----:B------:R-:W-:Y:S05]  /*0f60*/  BSYNC.RECONVERGENT B0 ;  /* 0x0000000000007941 */ /* 0x000fea0003800200 */
.L_x_35:
[----:B------:R-:W-:Y:S01]  /*0f70*/  STG.E.64 desc[UR6][R12.64+0x8], R2 ;  /* 0x000008020c007986 */ /* 0x000fe2000c101b06 */
[----:B------:R-:W-:Y:S05]  /*0f80*/  EXIT ;  /* 0x000000000000794d */ /* 0x000fea0003800000 */
        .weak           $__internal_1_$__cuda_sm20_rem_u64
        .type           $__internal_1_$__cuda_sm20_rem_u64,@function
        .size           $__internal_1_$__cuda_sm20_rem_u64,(.L_x_40 - $__internal_1_$__cuda_sm20_rem_u64)
$__internal_1_$__cuda_sm20_rem_u64:
        /* <DEDUP_REMOVED lines=22> */
[----:B------:R-:W-:-:S04]  /*10f0*/  IMAD.HI.U32 R18, R19, R17, RZ ;  /* 0x0000001113127227 */ /* 0x000fc800078e00ff */
[----:B------:R-:W-:-:S04]  /*1100*/  IMAD.X R16, RZ, RZ, ~R16, P0 ;  /* 0x000000ffff107224 */ /* 0x000fc800000e0e10 */
[----:B------:R-:W-:-:S04]  /*1110*/  IMAD.WIDE.U32 R18, P0, R19, R16, R18 ;  /* 0x0000001013127225 */ /* 0x000fc80007800012 */
[C---:B------:R-:W-:Y:S02]  /*1120*/  IMAD R22, R23.reuse, R16, RZ ;  /* 0x0000001017167224 */ /* 0x040fe400078e02ff */
[----:B------:R-:W-:-:S04]  /*1130*/  IMAD.HI.U32 R19, P1, R23, R17, R18 ;  /* 0x0000001117137227 */ /* 0x000fc80007820012 */
[----:B------:R-:W-:Y:S01]  /*1140*/  IMAD.HI.U32 R16, R23, R16, RZ ;  /* 0x0000001017107227 */ /* 0x000fe200078e00ff */
[----:B------:R-:W-:-:S03]  /*1150*/  IADD3 R19, P2, PT, R22, R19, RZ ;  /* 0x0000001316137210 */ /* 0x000fc60007f5e0ff */
[----:B------:R-:W-:Y:S01]  /*1160*/  IMAD.MOV.U32 R17, RZ, RZ, RZ ;  /* 0x000000ffff117224 */ /* 0x000fe200078e00ff */
[----:B------:R-:W-:Y:S01]  /*1170*/  IADD3.X R23, PT, PT, R16, R23, RZ, P0, !PT ;  /* 0x0000001710177210 */ /* 0x000fe200007fe4ff */
        /* <DEDUP_REMOVED lines=23> */
[----:B------:R-:W-:Y:S02]  /*12f0*/  IADD3.X R17, PT, PT, R4, ~UR5, RZ, P2, !PT ;  /* 0x8000000504117c10 */ /* 0x000fe400097fe4ff */
[----:B------:R-:W-:Y:S01]  /*1300*/  SEL R16, R16, R5, P0 ;  /* 0x0000000510107207 */ /* 0x000fe20000000000 */
[----:B------:R-:W-:Y:S01]  /*1310*/  HFMA2 R5, -RZ, RZ, 0, 0 ;  /* 0x00000000ff057431 */ /* 0x000fe200000001ff */
[----:B------:R-:W-:-:S02]  /*1320*/  ISETP.NE.U32.AND P1, PT, RZ, UR4, PT ;  /* 0x00000004ff007c0c */ /* 0x000fc4000bf25070 */
[----:B------:R-:W-:Y:S01]  /*1330*/  SEL R17, R17, R4, P0 ;  /* 0x0000000411117207 */ /* 0x000fe20000000000 */
[----:B------:R-:W-:Y:S01]  /*1340*/  IMAD.MOV.U32 R4, RZ, RZ, R2 ;  /* 0x000000ffff047224 */ /* 0x000fe200078e0002 */
[----:B------:R-:W-:-:S04]  /*1350*/  ISETP.NE.AND.EX P1, PT, RZ, UR5, PT, P1 ;  /* 0x00000005ff007c0c */ /* 0x000fc8000bf25310 */
[----:B------:R-:W-:Y:S02]  /*1360*/  SEL R16, R16, 0xffffffff, P1 ;  /* 0xffffffff10107807 */ /* 0x000fe40000800000 */
[----:B------:R-:W-:Y:S01]  /*1370*/  SEL R17, R17, 0xffffffff, P1 ;  /* 0xffffffff11117807 */ /* 0x000fe20000800000 */
[----:B------:R-:W-:Y:S06]  /*1380*/  RET.REL.NODEC R4 `(_Z9kernelenkPmS_mmmS_) ;  /* 0xffffffec041c7950 */ /* 0x000fec0003c3ffff */
.L_x_38:
        /* <DEDUP_REMOVED lines=15> */
.L_x_40:


//--------------------- .nv.shared.reserved.0     --------------------------
	.section	.nv.shared.reserved.0,"aw",@nobits
	.weak		__nv_reservedSMEM_offset_0_alias
	.size		__nv_reservedSMEM_offset_0_alias, 0, 64
	.other		__nv_reservedSMEM_offset_0_alias,@"STO_CUDA_RESERVED_SHARED STV_DEFAULT"
__nv_reservedSMEM_offset_0_alias:
	.zero		0
	.zero		64


//--------------------- .nv.constant0._Z9kerneldekPmmmS_ --------------------------
	.section	.nv.constant0._Z9kerneldekPmmmS_,"a",@progbits
	.sectionflags	@""
	.align	4
.nv.constant0._Z9kerneldekPmmmS_:
	.zero		928


//--------------------- .nv.constant0._Z9kernelenkPmS_mmmS_ --------------------------
	.section	.nv.constant0._Z9kernelenkPmS_mmmS_,"a",@progbits
	.sectionflags	@""
	.align	4
.nv.constant0._Z9kernelenkPmS_mmmS_:
	.zero		944


//--------------------- SYMBOLS --------------------------

	.type		.nv.reservedSmem.offset0,@object
	.size		.nv.reservedSmem.offset0,0x4
